//
// Generated by NVIDIA NVVM Compiler
//
// Compiler Build ID: CL-36424714
// Cuda compilation tools, release 13.0, V13.0.88
// Based on NVVM 20.0.0
//

.version 9.0
.target sm_100
.address_size 64

	// .globl	fermat_numbers_kernel
.const .align 8 .f64 PHI = 0d3FF9E3779B97F4A8;
.const .align 8 .f64 PHI_CONJUGATE = 0dBFE3C6EF372FE94F;
.const .align 8 .f64 Q = 0d3F9C0D79305CAFFF;

.visible .entry fermat_numbers_kernel(
	.param .u64 .ptr .align 1 fermat_numbers_kernel_param_0,
	.param .u64 .ptr .align 1 fermat_numbers_kernel_param_1,
	.param .u32 fermat_numbers_kernel_param_2
)
{
	.reg .pred 	%p<3>;
	.reg .b32 	%r<8>;
	.reg .b64 	%rd<16>;

	ld.param.u64 	%rd2, [fermat_numbers_kernel_param_0];
	ld.param.u64 	%rd3, [fermat_numbers_kernel_param_1];
	ld.param.u32 	%r3, [fermat_numbers_kernel_param_2];
	cvta.to.global.u64 	%rd1, %rd3;
	mov.u32 	%r4, %ctaid.x;
	mov.u32 	%r5, %ntid.x;
	mov.u32 	%r6, %tid.x;
	mad.lo.s32 	%r1, %r4, %r5, %r6;
	setp.ge.s32 	%p1, %r1, %r3;
	@%p1 bra 	$L__BB0_4;
	cvta.to.global.u64 	%rd4, %rd2;
	mul.wide.s32 	%rd5, %r1, 4;
	add.s64 	%rd6, %rd4, %rd5;
	ld.global.u32 	%r2, [%rd6];
	setp.gt.s32 	%p2, %r2, 5;
	@%p2 bra 	$L__BB0_3;
	mov.b64 	%rd10, 1;
	shl.b64 	%rd11, %rd10, %r2;
	cvt.u32.u64 	%r7, %rd11;
	shl.b64 	%rd12, %rd10, %r7;
	add.s64 	%rd13, %rd12, 1;
	mul.wide.s32 	%rd14, %r1, 8;
	add.s64 	%rd15, %rd1, %rd14;
	st.global.u64 	[%rd15], %rd13;
	bra.uni 	$L__BB0_4;
$L__BB0_3:
	mul.wide.s32 	%rd7, %r1, 8;
	add.s64 	%rd8, %rd1, %rd7;
	mov.b64 	%rd9, 0;
	st.global.u64 	[%rd8], %rd9;
$L__BB0_4:
	ret;

}
	// .globl	is_fermat_prime_kernel
.visible .entry is_fermat_prime_kernel(
	.param .u64 .ptr .align 1 is_fermat_prime_kernel_param_0,
	.param .u64 .ptr .align 1 is_fermat_prime_kernel_param_1,
	.param .u32 is_fermat_prime_kernel_param_2
)
{
	.reg .pred 	%p<3>;
	.reg .b32 	%r<8>;
	.reg .b64 	%rd<8>;

	ld.param.u64 	%rd1, [is_fermat_prime_kernel_param_0];
	ld.param.u64 	%rd2, [is_fermat_prime_kernel_param_1];
	ld.param.u32 	%r2, [is_fermat_prime_kernel_param_2];
	mov.u32 	%r3, %ctaid.x;
	mov.u32 	%r4, %ntid.x;
	mov.u32 	%r5, %tid.x;
	mad.lo.s32 	%r1, %r3, %r4, %r5;
	setp.ge.s32 	%p1, %r1, %r2;
	@%p1 bra 	$L__BB1_2;
	cvta.to.global.u64 	%rd3, %rd1;
	cvta.to.global.u64 	%rd4, %rd2;
	mul.wide.s32 	%rd5, %r1, 4;
	add.s64 	%rd6, %rd3, %rd5;
	ld.global.u32 	%r6, [%rd6];
	setp.lt.s32 	%p2, %r6, 5;
	selp.u32 	%r7, 1, 0, %p2;
	add.s64 	%rd7, %rd4, %rd5;
	st.global.u32 	[%rd7], %r7;
$L__BB1_2:
	ret;

}
	// .globl	mersenne_numbers_kernel
.visible .entry mersenne_numbers_kernel(
	.param .u64 .ptr .align 1 mersenne_numbers_kernel_param_0,
	.param .u64 .ptr .align 1 mersenne_numbers_kernel_param_1,
	.param .u32 mersenne_numbers_kernel_param_2
)
{
	.reg .pred 	%p<3>;
	.reg .b32 	%r<7>;
	.reg .b64 	%rd<15>;

	ld.param.u64 	%rd2, [mersenne_numbers_kernel_param_0];
	ld.param.u64 	%rd3, [mersenne_numbers_kernel_param_1];
	ld.param.u32 	%r3, [mersenne_numbers_kernel_param_2];
	cvta.to.global.u64 	%rd1, %rd3;
	mov.u32 	%r4, %ctaid.x;
	mov.u32 	%r5, %ntid.x;
	mov.u32 	%r6, %tid.x;
	mad.lo.s32 	%r1, %r4, %r5, %r6;
	setp.ge.s32 	%p1, %r1, %r3;
	@%p1 bra 	$L__BB2_4;
	cvta.to.global.u64 	%rd4, %rd2;
	mul.wide.s32 	%rd5, %r1, 4;
	add.s64 	%rd6, %rd4, %rd5;
	ld.global.u32 	%r2, [%rd6];
	setp.gt.s32 	%p2, %r2, 63;
	@%p2 bra 	$L__BB2_3;
	mov.b64 	%rd10, -1;
	shl.b64 	%rd11, %rd10, %r2;
	not.b64 	%rd12, %rd11;
	mul.wide.s32 	%rd13, %r1, 8;
	add.s64 	%rd14, %rd1, %rd13;
	st.global.u64 	[%rd14], %rd12;
	bra.uni 	$L__BB2_4;
$L__BB2_3:
	mul.wide.s32 	%rd7, %r1, 8;
	add.s64 	%rd8, %rd1, %rd7;
	mov.b64 	%rd9, 0;
	st.global.u64 	[%rd8], %rd9;
$L__BB2_4:
	ret;

}
	// .globl	lucas_lehmer_kernel
.visible .entry lucas_lehmer_kernel(
	.param .u64 .ptr .align 1 lucas_lehmer_kernel_param_0,
	.param .u64 .ptr .align 1 lucas_lehmer_kernel_param_1,
	.param .u32 lucas_lehmer_kernel_param_2
)
{
	.reg .pred 	%p<18>;
	.reg .b32 	%r<258>;
	.reg .b32 	%f<3>;
	.reg .b64 	%rd<34>;

	ld.param.u64 	%rd5, [lucas_lehmer_kernel_param_0];
	ld.param.u64 	%rd6, [lucas_lehmer_kernel_param_1];
	ld.param.u32 	%r58, [lucas_lehmer_kernel_param_2];
	cvta.to.global.u64 	%rd1, %rd6;
	mov.u32 	%r59, %ctaid.x;
	mov.u32 	%r60, %ntid.x;
	mov.u32 	%r61, %tid.x;
	mad.lo.s32 	%r1, %r59, %r60, %r61;
	setp.ge.s32 	%p3, %r1, %r58;
	@%p3 bra 	$L__BB3_16;
	cvta.to.global.u64 	%rd7, %rd5;
	mul.wide.s32 	%rd8, %r1, 4;
	add.s64 	%rd9, %rd7, %rd8;
	ld.global.u32 	%rd2, [%rd9];
	setp.ne.s64 	%p4, %rd2, 2;
	@%p4 bra 	$L__BB3_3;
	add.s64 	%rd32, %rd1, %rd8;
	mov.b32 	%r238, 1;
	st.global.u32 	[%rd32], %r238;
	bra.uni 	$L__BB3_16;
$L__BB3_3:
	cvt.u32.u64 	%r62, %rd2;
	add.s32 	%r63, %r62, -32;
	setp.gt.u32 	%p5, %r63, -31;
	@%p5 bra 	$L__BB3_5;
	add.s64 	%rd30, %rd1, %rd8;
	mov.b32 	%r237, 0;
	st.global.u32 	[%rd30], %r237;
	bra.uni 	$L__BB3_16;
$L__BB3_5:
	mov.b64 	%rd11, -1;
	shl.b64 	%rd12, %rd11, %r62;
	cvt.u32.u64 	%r66, %rd12;
	not.b32 	%r67, %r66;
	clz.b32 	%r2, %r67;
	add.s32 	%r3, %r2, 96;
	shl.b32 	%r4, %r67, %r2;
	neg.s32 	%r68, %r4;
	cvt.u64.u32 	%rd13, %r68;
	shl.b64 	%rd14, %rd13, 32;
	mov.b32 	%r69, 17185;
	mov.b32 	%r70, 63;
	prmt.b32 	%r71, %r4, %r70, %r69;
	mov.b32 	%f1, %r71;
	rcp.approx.f32 	%f2, %f1;
	mov.b32 	%r72, %f2;
	shl.b32 	%r73, %r72, 9;
	add.s32 	%r5, %r73, -512;
	mov.b32 	%r239, 0;
	mul.hi.u32 	%r74, %r5, %r239;
	cvt.u64.u32 	%rd15, %r74;
	mul.wide.u32 	%rd16, %r5, %r4;
	add.s64 	%rd17, %rd16, %rd15;
	sub.s64 	%rd18, %rd14, %rd17;
	cvt.u32.u64 	%r6, %rd18;
	{ .reg .b32 tmp; mov.b64 {tmp, %r7}, %rd18; }
	setp.gt.s64 	%p6, %rd18, -1;
	selp.b32 	%r8, %r5, 0, %p6;
	shr.u64 	%rd19, %rd18, 63;
	cvt.u32.u64 	%r75, %rd19;
	xor.b32  	%r9, %r75, 1;
	add.s32 	%r10, %r62, -3;
	mov.b64 	%rd33, 4;
$L__BB3_6:
	mul.lo.s64 	%rd20, %rd33, %rd33;
	mul.hi.u64 	%rd21, %rd33, %rd33;
	add.cc.s64 	%rd22, %rd20, -2;
	addc.cc.s64 	%rd23, %rd21, -1;
	cvt.u32.u64 	%r116, %rd22;
	{ .reg .b32 tmp; mov.b64 {tmp, %r117}, %rd22; }
	cvt.u32.u64 	%r118, %rd23;
	{ .reg .b32 tmp; mov.b64 {tmp, %r119}, %rd23; }
	shl.b32 	%r245, %r116, %r2;
	shf.l.wrap.b32 	%r244, %r116, %r117, %r2;
	shf.l.wrap.b32 	%r243, %r117, %r118, %r2;
	shf.l.wrap.b32 	%r242, %r118, %r119, %r2;
	mov.b32 	%r240, 0;
	shf.l.wrap.b32 	%r241, %r119, %r240, %r2;
	mov.b32 	%r79, -2147483648;
	// begin inline asm
	mad.hi.cc.u32 %r76,%r5,%r6,%r79;
	// end inline asm
	// begin inline asm
	addc.u32 %r80,%r240,%r240;
	// end inline asm
	// begin inline asm
	mad.lo.cc.u32 %r83,%r5,%r7,%r76;
	// end inline asm
	// begin inline asm
	madc.hi.u32 %r87,%r5,%r7,%r80;
	// end inline asm
	// begin inline asm
	add.cc.u32 %r91,%r83,%r6;
	// end inline asm
	// begin inline asm
	addc.cc.u32 %r94,%r87,%r7;
	// end inline asm
	// begin inline asm
	addc.u32 %r97,%r240,%r240;
	// end inline asm
	// begin inline asm
	add.cc.u32 %r100,%r94,%r8;
	// end inline asm
	// begin inline asm
	addc.u32 %r103,%r97,%r9;
	// end inline asm
	setp.eq.s32 	%p7, %r103, 2;
	selp.b32 	%r120, -1, %r100, %p7;
	mul.hi.u32 	%r121, %r120, %r240;
	cvt.u64.u32 	%rd24, %r121;
	mul.wide.u32 	%rd25, %r120, %r4;
	add.s64 	%rd26, %rd25, %rd24;
	cvt.u32.u64 	%r107, %rd26;
	{ .reg .b32 tmp; mov.b64 {tmp, %r110}, %rd26; }
	// begin inline asm
	add.cc.u32 %r106,%r107,%r240;
	// end inline asm
	// begin inline asm
	addc.cc.u32 %r109,%r110,%r4;
	// end inline asm
	// begin inline asm
	addc.u32 %r112,%r240,%r240;
	// end inline asm
	setp.eq.s32 	%p8, %r112, 0;
	min.u32 	%r122, %r120, -2;
	add.s32 	%r123, %r122, 1;
	selp.b32 	%r17, %r123, %r120, %p8;
$L__BB3_7:
	.pragma "nounroll";
	mov.b32 	%r164, 0;
	// begin inline asm
	sub.cc.u32 %r124,%r243,%r164;
	// end inline asm
	// begin inline asm
	subc.cc.u32 %r127,%r242,%r4;
	// end inline asm
	mov.b32 	%r132, -2;
	// begin inline asm
	subc.u32 %r130,%r241,%r132;
	// end inline asm
	// begin inline asm
	mad.hi.u32 %r133,%r241,%r17,%r130;
	// end inline asm
	setp.lt.u32 	%p10, %r133, %r241;
	selp.b32 	%r250, -1, %r133, %p10;
	// begin inline asm
	mad.lo.cc.u32 %r137,%r250,%r164,%r164;
	// end inline asm
	// begin inline asm
	madc.hi.u32 %r141,%r250,%r164,%r164;
	// end inline asm
	// begin inline asm
	mad.lo.cc.u32 %r145,%r250,%r4,%r141;
	// end inline asm
	// begin inline asm
	madc.hi.u32 %r149,%r250,%r4,%r164;
	// end inline asm
	// begin inline asm
	sub.cc.u32 %r251,%r243,%r137;
	// end inline asm
	// begin inline asm
	subc.cc.u32 %r252,%r242,%r145;
	// end inline asm
	// begin inline asm
	subc.cc.u32 %r253,%r241,%r149;
	// end inline asm
	// begin inline asm
	addc.u32 %r162,%r164,%r164;
	// end inline asm
	setp.ne.s32 	%p11, %r162, 0;
	mov.pred 	%p17, 0;
	@%p11 bra 	$L__BB3_9;
	mov.b32 	%r176, 0;
	// begin inline asm
	add.cc.u32 %r251,%r251,%r176;
	// end inline asm
	// begin inline asm
	addc.cc.u32 %r252,%r252,%r4;
	// end inline asm
	// begin inline asm
	addc.cc.u32 %r253,%r253,%r176;
	// end inline asm
	// begin inline asm
	addc.u32 %r174,%r176,%r176;
	// end inline asm
	add.s32 	%r250, %r250, -1;
	setp.eq.s32 	%p17, %r174, 0;
$L__BB3_9:
	not.pred 	%p12, %p17;
	@%p12 bra 	$L__BB3_11;
	mov.b32 	%r185, 0;
	// begin inline asm
	add.cc.u32 %r251,%r251,%r185;
	// end inline asm
	// begin inline asm
	addc.cc.u32 %r252,%r252,%r4;
	// end inline asm
	// begin inline asm
	addc.u32 %r253,%r253,%r185;
	// end inline asm
	add.s32 	%r250, %r250, -1;
$L__BB3_11:
	mov.b32 	%r219, 0;
	// begin inline asm
	mad.lo.cc.u32 %r186,%r250,%r219,%r219;
	// end inline asm
	// begin inline asm
	madc.hi.u32 %r190,%r250,%r219,%r219;
	// end inline asm
	// begin inline asm
	mad.lo.cc.u32 %r194,%r250,%r219,%r190;
	// end inline asm
	// begin inline asm
	madc.hi.u32 %r198,%r250,%r219,%r219;
	// end inline asm
	// begin inline asm
	sub.cc.u32 %r254,%r245,%r186;
	// end inline asm
	// begin inline asm
	subc.cc.u32 %r243,%r244,%r194;
	// end inline asm
	// begin inline asm
	subc.cc.u32 %r242,%r251,%r198;
	// end inline asm
	// begin inline asm
	subc.cc.u32 %r241,%r252,%r219;
	// end inline asm
	// begin inline asm
	subc.cc.u32 %r214,%r253,%r219;
	// end inline asm
	// begin inline asm
	subc.u32 %r217,%r219,%r219;
	// end inline asm
	setp.ne.s32 	%p13, %r217, -1;
	@%p13 bra 	$L__BB3_13;
	mov.b32 	%r228, 0;
	// begin inline asm
	add.cc.u32 %r254,%r254,%r228;
	// end inline asm
	// begin inline asm
	addc.cc.u32 %r243,%r243,%r228;
	// end inline asm
	// begin inline asm
	addc.cc.u32 %r242,%r242,%r228;
	// end inline asm
	// begin inline asm
	addc.u32 %r241,%r241,%r4;
	// end inline asm
$L__BB3_13:
	add.s32 	%r240, %r240, 32;
	setp.le.u32 	%p14, %r240, %r3;
	mov.b32 	%r245, 0;
	mov.u32 	%r244, %r254;
	@%p14 bra 	$L__BB3_7;
	mov.b32 	%r233, 0;
	shf.r.wrap.b32 	%r234, %r241, %r233, %r2;
	cvt.u64.u32 	%rd33, %r234;
	add.s32 	%r57, %r239, 1;
	setp.ne.s32 	%p15, %r239, %r10;
	mov.u32 	%r239, %r57;
	@%p15 bra 	$L__BB3_6;
	cvt.u32.u64 	%r235, %rd33;
	setp.eq.s32 	%p16, %r235, 0;
	selp.u32 	%r236, 1, 0, %p16;
	add.s64 	%rd28, %rd1, %rd8;
	st.global.u32 	[%rd28], %r236;
$L__BB3_16:
	ret;

}
	// .globl	lucas_numbers_kernel
.visible .entry lucas_numbers_kernel(
	.param .u64 .ptr .align 1 lucas_numbers_kernel_param_0,
	.param .u64 .ptr .align 1 lucas_numbers_kernel_param_1,
	.param .u32 lucas_numbers_kernel_param_2
)
{
	.reg .pred 	%p<9>;
	.reg .b32 	%r<19>;
	.reg .b64 	%rd<42>;

	ld.param.u64 	%rd13, [lucas_numbers_kernel_param_0];
	ld.param.u64 	%rd14, [lucas_numbers_kernel_param_1];
	ld.param.u32 	%r11, [lucas_numbers_kernel_param_2];
	cvta.to.global.u64 	%rd1, %rd14;
	mov.u32 	%r12, %ctaid.x;
	mov.u32 	%r13, %ntid.x;
	mov.u32 	%r14, %tid.x;
	mad.lo.s32 	%r1, %r12, %r13, %r14;
	setp.ge.s32 	%p1, %r1, %r11;
	@%p1 bra 	$L__BB4_13;
	cvta.to.global.u64 	%rd15, %rd13;
	mul.wide.s32 	%rd16, %r1, 4;
	add.s64 	%rd17, %rd15, %rd16;
	ld.global.u32 	%r2, [%rd17];
	setp.eq.s32 	%p2, %r2, 0;
	@%p2 bra 	$L__BB4_11;
	setp.eq.s32 	%p3, %r2, 1;
	@%p3 bra 	$L__BB4_12;
	setp.lt.s32 	%p4, %r2, 2;
	mov.b64 	%rd41, 1;
	@%p4 bra 	$L__BB4_10;
	add.s32 	%r3, %r2, -1;
	add.s32 	%r15, %r2, -2;
	and.b32  	%r4, %r3, 3;
	setp.lt.u32 	%p5, %r15, 3;
	mov.b64 	%rd38, 2;
	mov.b64 	%rd41, 1;
	@%p5 bra 	$L__BB4_7;
	and.b32  	%r16, %r3, -4;
	neg.s32 	%r17, %r16;
	mov.b64 	%rd38, 2;
	mov.b64 	%rd41, 1;
$L__BB4_6:
	add.s64 	%rd30, %rd41, %rd38;
	add.s64 	%rd31, %rd30, %rd41;
	add.s64 	%rd38, %rd31, %rd30;
	add.s64 	%rd41, %rd38, %rd31;
	add.s32 	%r17, %r17, 4;
	setp.ne.s32 	%p6, %r17, 0;
	@%p6 bra 	$L__BB4_6;
$L__BB4_7:
	setp.eq.s32 	%p7, %r4, 0;
	@%p7 bra 	$L__BB4_10;
	neg.s32 	%r18, %r4;
$L__BB4_9:
	.pragma "nounroll";
	mov.u64 	%rd9, %rd41;
	add.s64 	%rd41, %rd9, %rd38;
	add.s32 	%r18, %r18, 1;
	setp.ne.s32 	%p8, %r18, 0;
	mov.u64 	%rd38, %rd9;
	@%p8 bra 	$L__BB4_9;
$L__BB4_10:
	mul.wide.s32 	%rd32, %r1, 8;
	add.s64 	%rd33, %rd1, %rd32;
	st.global.u64 	[%rd33], %rd41;
	bra.uni 	$L__BB4_13;
$L__BB4_11:
	mul.wide.s32 	%rd21, %r1, 8;
	add.s64 	%rd22, %rd1, %rd21;
	mov.b64 	%rd23, 2;
	st.global.u64 	[%rd22], %rd23;
	bra.uni 	$L__BB4_13;
$L__BB4_12:
	mul.wide.s32 	%rd18, %r1, 8;
	add.s64 	%rd19, %rd1, %rd18;
	mov.b64 	%rd20, 1;
	st.global.u64 	[%rd19], %rd20;
$L__BB4_13:
	ret;

}
	// .globl	shadow_phase_kernel
.visible .entry shadow_phase_kernel(
	.param .u64 .ptr .align 1 shadow_phase_kernel_param_0,
	.param .u64 .ptr .align 1 shadow_phase_kernel_param_1,
	.param .u32 shadow_phase_kernel_param_2
)
{
	.reg .pred 	%p<6>;
	.reg .b32 	%r<12>;
	.reg .b64 	%rd<9>;
	.reg .b64 	%fd<15>;

	ld.param.u64 	%rd1, [shadow_phase_kernel_param_0];
	ld.param.u64 	%rd2, [shadow_phase_kernel_param_1];
	ld.param.u32 	%r6, [shadow_phase_kernel_param_2];
	mov.u32 	%r7, %ctaid.x;
	mov.u32 	%r8, %ntid.x;
	mov.u32 	%r9, %tid.x;
	mad.lo.s32 	%r1, %r7, %r8, %r9;
	setp.ge.s32 	%p1, %r1, %r6;
	@%p1 bra 	$L__BB5_5;
	cvta.to.global.u64 	%rd3, %rd1;
	mul.wide.s32 	%rd4, %r1, 4;
	add.s64 	%rd5, %rd3, %rd4;
	ld.global.u32 	%r2, [%rd5];
	setp.eq.s32 	%p2, %r2, 0;
	mov.f64 	%fd14, 0d3FF0000000000000;
	@%p2 bra 	$L__BB5_4;
	abs.s32 	%r11, %r2;
	mov.f64 	%fd14, 0d3FF0000000000000;
	ld.const.f64 	%fd12, [PHI_CONJUGATE];
$L__BB5_3:
	and.b32  	%r10, %r11, 1;
	setp.eq.b32 	%p3, %r10, 1;
	mul.f64 	%fd9, %fd14, %fd12;
	selp.f64 	%fd14, %fd9, %fd14, %p3;
	mul.f64 	%fd12, %fd12, %fd12;
	shr.u32 	%r5, %r11, 1;
	setp.gt.u32 	%p4, %r11, 1;
	mov.u32 	%r11, %r5;
	@%p4 bra 	$L__BB5_3;
$L__BB5_4:
	setp.lt.s32 	%p5, %r2, 0;
	rcp.rn.f64 	%fd10, %fd14;
	selp.f64 	%fd11, %fd10, %fd14, %p5;
	cvta.to.global.u64 	%rd6, %rd2;
	mul.wide.s32 	%rd7, %r1, 8;
	add.s64 	%rd8, %rd6, %rd7;
	st.global.f64 	[%rd8], %fd11;
$L__BB5_5:
	ret;

}
	// .globl	lucas_boost_kernel
.visible .entry lucas_boost_kernel(
	.param .u64 .ptr .align 1 lucas_boost_kernel_param_0,
	.param .u64 .ptr .align 1 lucas_boost_kernel_param_1,
	.param .u64 .ptr .align 1 lucas_boost_kernel_param_2,
	.param .u64 .ptr .align 1 lucas_boost_kernel_param_3,
	.param .u32 lucas_boost_kernel_param_4
)
{
	.reg .pred 	%p<19>;
	.reg .b32 	%r<32>;
	.reg .b64 	%rd<78>;
	.reg .b64 	%fd<18>;

	ld.param.u64 	%rd26, [lucas_boost_kernel_param_0];
	ld.param.u64 	%rd27, [lucas_boost_kernel_param_1];
	ld.param.u64 	%rd28, [lucas_boost_kernel_param_2];
	ld.param.u64 	%rd29, [lucas_boost_kernel_param_3];
	ld.param.u32 	%r20, [lucas_boost_kernel_param_4];
	mov.u32 	%r21, %ctaid.x;
	mov.u32 	%r22, %ntid.x;
	mov.u32 	%r23, %tid.x;
	mad.lo.s32 	%r1, %r21, %r22, %r23;
	setp.ge.s32 	%p1, %r1, %r20;
	@%p1 bra 	$L__BB6_23;
	cvta.to.global.u64 	%rd31, %rd26;
	mul.wide.s32 	%rd32, %r1, 4;
	add.s64 	%rd33, %rd31, %rd32;
	ld.global.u32 	%r2, [%rd33];
	mov.b64 	%rd61, 1;
	mov.f64 	%fd16, 0d4000000000000000;
	setp.eq.s32 	%p2, %r2, 0;
	@%p2 bra 	$L__BB6_11;
	setp.eq.s32 	%p3, %r2, 1;
	mov.f64 	%fd16, 0d3FF0000000000000;
	@%p3 bra 	$L__BB6_24;
	setp.lt.s32 	%p4, %r2, 2;
	mov.b64 	%rd61, 2;
	@%p4 bra 	$L__BB6_11;
	add.s32 	%r3, %r2, -1;
	add.s32 	%r24, %r2, -2;
	and.b32  	%r4, %r3, 3;
	setp.lt.u32 	%p5, %r24, 3;
	mov.b64 	%rd61, 2;
	mov.b64 	%rd68, 1;
	@%p5 bra 	$L__BB6_7;
	and.b32  	%r25, %r3, -4;
	neg.s32 	%r28, %r25;
	mov.b64 	%rd61, 2;
	mov.b64 	%rd68, 1;
$L__BB6_6:
	add.s64 	%rd41, %rd68, %rd61;
	add.s64 	%rd42, %rd41, %rd68;
	add.s64 	%rd61, %rd42, %rd41;
	add.s64 	%rd68, %rd61, %rd42;
	add.s32 	%r28, %r28, 4;
	setp.eq.s32 	%p6, %r28, 0;
	@%p6 bra 	$L__BB6_7;
	bra.uni 	$L__BB6_6;
$L__BB6_7:
	setp.eq.s32 	%p7, %r4, 0;
	@%p7 bra 	$L__BB6_10;
	neg.s32 	%r29, %r4;
	mov.u64 	%rd66, %rd61;
$L__BB6_9:
	.pragma "nounroll";
	mov.u64 	%rd61, %rd68;
	add.s64 	%rd68, %rd61, %rd66;
	add.s32 	%r29, %r29, 1;
	setp.ne.s32 	%p8, %r29, 0;
	mov.u64 	%rd66, %rd61;
	@%p8 bra 	$L__BB6_9;
$L__BB6_10:
	cvt.rn.f64.u64 	%fd16, %rd68;
$L__BB6_11:
	cvta.to.global.u64 	%rd43, %rd27;
	add.s64 	%rd45, %rd43, %rd32;
	ld.global.u32 	%r11, [%rd45];
	mov.f64 	%fd17, 0d4000000000000000;
	setp.eq.s32 	%p9, %r11, 0;
	@%p9 bra 	$L__BB6_21;
	setp.eq.s32 	%p10, %r11, 1;
	mov.f64 	%fd17, 0d3FF0000000000000;
	@%p10 bra 	$L__BB6_21;
	setp.lt.s32 	%p11, %r11, 2;
	@%p11 bra 	$L__BB6_21;
	add.s32 	%r12, %r11, -1;
	add.s32 	%r26, %r11, -2;
	and.b32  	%r13, %r12, 3;
	setp.lt.u32 	%p12, %r26, 3;
	mov.b64 	%rd74, 2;
	mov.b64 	%rd77, 1;
	@%p12 bra 	$L__BB6_17;
	and.b32  	%r27, %r12, -4;
	neg.s32 	%r30, %r27;
	mov.b64 	%rd74, 2;
	mov.b64 	%rd77, 1;
$L__BB6_16:
	add.s64 	%rd51, %rd77, %rd74;
	add.s64 	%rd52, %rd51, %rd77;
	add.s64 	%rd74, %rd52, %rd51;
	add.s64 	%rd77, %rd74, %rd52;
	add.s32 	%r30, %r30, 4;
	setp.eq.s32 	%p13, %r30, 0;
	@%p13 bra 	$L__BB6_17;
	bra.uni 	$L__BB6_16;
$L__BB6_17:
	setp.eq.s32 	%p14, %r13, 0;
	@%p14 bra 	$L__BB6_20;
	neg.s32 	%r31, %r13;
$L__BB6_19:
	.pragma "nounroll";
	mov.u64 	%rd22, %rd77;
	add.s64 	%rd77, %rd22, %rd74;
	add.s32 	%r31, %r31, 1;
	setp.ne.s32 	%p15, %r31, 0;
	mov.u64 	%rd74, %rd22;
	@%p15 bra 	$L__BB6_19;
$L__BB6_20:
	cvt.rn.f64.u64 	%fd17, %rd77;
$L__BB6_21:
	div.rn.f64 	%fd11, %fd16, %fd17;
	cvta.to.global.u64 	%rd53, %rd28;
	mul.wide.s32 	%rd54, %r1, 8;
	add.s64 	%rd55, %rd53, %rd54;
	st.global.f64 	[%rd55], %fd11;
	setp.eq.s64 	%p16, %rd29, 0;
	setp.eq.s64 	%p17, %rd61, 0;
	or.pred  	%p18, %p16, %p17;
	@%p18 bra 	$L__BB6_23;
	cvt.rn.f64.u64 	%fd12, %rd61;
	div.rn.f64 	%fd13, %fd16, %fd12;
	cvta.to.global.u64 	%rd56, %rd29;
	add.s64 	%rd58, %rd56, %rd54;
	st.global.f64 	[%rd58], %fd13;
$L__BB6_23:
	ret;
$L__BB6_24:
	mov.b64 	%rd61, 2;
	bra.uni 	$L__BB6_11;

}
	// .globl	lucas_extended_kernel
.visible .entry lucas_extended_kernel(
	.param .u64 .ptr .align 1 lucas_extended_kernel_param_0,
	.param .u64 .ptr .align 1 lucas_extended_kernel_param_1,
	.param .u64 .ptr .align 1 lucas_extended_kernel_param_2,
	.param .u64 .ptr .align 1 lucas_extended_kernel_param_3,
	.param .u64 .ptr .align 1 lucas_extended_kernel_param_4,
	.param .u64 .ptr .align 1 lucas_extended_kernel_param_5,
	.param .u32 lucas_extended_kernel_param_6
)
{
	.reg .pred 	%p<15>;
	.reg .b32 	%r<24>;
	.reg .b64 	%rd<59>;
	.reg .b64 	%fd<27>;

	ld.param.u64 	%rd14, [lucas_extended_kernel_param_0];
	ld.param.u64 	%rd15, [lucas_extended_kernel_param_1];
	ld.param.u64 	%rd16, [lucas_extended_kernel_param_2];
	ld.param.u64 	%rd17, [lucas_extended_kernel_param_3];
	ld.param.u64 	%rd18, [lucas_extended_kernel_param_4];
	ld.param.u64 	%rd19, [lucas_extended_kernel_param_5];
	ld.param.u32 	%r14, [lucas_extended_kernel_param_6];
	mov.u32 	%r15, %ctaid.x;
	mov.u32 	%r16, %ntid.x;
	mov.u32 	%r17, %tid.x;
	mad.lo.s32 	%r1, %r15, %r16, %r17;
	setp.ge.s32 	%p1, %r1, %r14;
	@%p1 bra 	$L__BB7_17;
	cvta.to.global.u64 	%rd22, %rd14;
	mul.wide.s32 	%rd23, %r1, 4;
	add.s64 	%rd24, %rd22, %rd23;
	ld.global.u32 	%r2, [%rd24];
	mov.b64 	%rd58, 1;
	mov.b64 	%rd57, 2;
	setp.eq.s32 	%p2, %r2, 0;
	@%p2 bra 	$L__BB7_10;
	setp.eq.s32 	%p3, %r2, 1;
	@%p3 bra 	$L__BB7_18;
	setp.lt.s32 	%p4, %r2, 2;
	mov.b64 	%rd58, 2;
	mov.b64 	%rd57, 1;
	@%p4 bra 	$L__BB7_10;
	add.s32 	%r3, %r2, -1;
	add.s32 	%r18, %r2, -2;
	and.b32  	%r4, %r3, 3;
	setp.lt.u32 	%p5, %r18, 3;
	mov.b64 	%rd58, 2;
	mov.b64 	%rd57, 1;
	@%p5 bra 	$L__BB7_7;
	and.b32  	%r19, %r3, -4;
	neg.s32 	%r21, %r19;
	mov.b64 	%rd58, 2;
	mov.b64 	%rd57, 1;
$L__BB7_6:
	add.s64 	%rd34, %rd57, %rd58;
	add.s64 	%rd35, %rd34, %rd57;
	add.s64 	%rd58, %rd35, %rd34;
	add.s64 	%rd57, %rd58, %rd35;
	add.s32 	%r21, %r21, 4;
	setp.eq.s32 	%p6, %r21, 0;
	@%p6 bra 	$L__BB7_7;
	bra.uni 	$L__BB7_6;
$L__BB7_7:
	setp.eq.s32 	%p7, %r4, 0;
	@%p7 bra 	$L__BB7_10;
	neg.s32 	%r22, %r4;
	mov.u64 	%rd56, %rd58;
$L__BB7_9:
	.pragma "nounroll";
	mov.u64 	%rd58, %rd57;
	add.s64 	%rd57, %rd58, %rd56;
	add.s32 	%r22, %r22, 1;
	setp.ne.s32 	%p8, %r22, 0;
	mov.u64 	%rd56, %rd58;
	@%p8 bra 	$L__BB7_9;
$L__BB7_10:
	cvta.to.global.u64 	%rd36, %rd15;
	mul.wide.s32 	%rd37, %r1, 8;
	add.s64 	%rd38, %rd36, %rd37;
	st.global.u64 	[%rd38], %rd57;
	cvta.to.global.u64 	%rd39, %rd16;
	add.s64 	%rd40, %rd39, %rd37;
	st.global.u64 	[%rd40], %rd58;
	setp.eq.s64 	%p9, %rd58, 0;
	@%p9 bra 	$L__BB7_12;
	cvt.rn.f64.u64 	%fd12, %rd57;
	cvt.rn.f64.u64 	%fd13, %rd58;
	div.rn.f64 	%fd23, %fd12, %fd13;
	ld.const.f64 	%fd22, [PHI];
	bra.uni 	$L__BB7_13;
$L__BB7_12:
	ld.const.f64 	%fd22, [PHI];
	mov.f64 	%fd23, %fd22;
$L__BB7_13:
	cvta.to.global.u64 	%rd41, %rd17;
	add.s64 	%rd43, %rd41, %rd37;
	st.global.f64 	[%rd43], %fd23;
	setp.gt.f64 	%p10, %fd23, %fd22;
	sub.f64 	%fd15, %fd23, %fd22;
	sub.f64 	%fd16, %fd22, %fd23;
	selp.f64 	%fd17, %fd15, %fd16, %p10;
	cvta.to.global.u64 	%rd44, %rd18;
	add.s64 	%rd45, %rd44, %rd37;
	st.global.f64 	[%rd45], %fd17;
	setp.eq.s32 	%p11, %r2, 0;
	mov.f64 	%fd26, 0d3FF0000000000000;
	@%p11 bra 	$L__BB7_16;
	abs.s32 	%r23, %r2;
	mov.f64 	%fd26, 0d3FF0000000000000;
	ld.const.f64 	%fd24, [PHI_CONJUGATE];
$L__BB7_15:
	and.b32  	%r20, %r23, 1;
	setp.eq.b32 	%p12, %r20, 1;
	mul.f64 	%fd19, %fd26, %fd24;
	selp.f64 	%fd26, %fd19, %fd26, %p12;
	mul.f64 	%fd24, %fd24, %fd24;
	shr.u32 	%r13, %r23, 1;
	setp.gt.u32 	%p13, %r23, 1;
	mov.u32 	%r23, %r13;
	@%p13 bra 	$L__BB7_15;
$L__BB7_16:
	setp.lt.s32 	%p14, %r2, 0;
	rcp.rn.f64 	%fd20, %fd26;
	selp.f64 	%fd21, %fd20, %fd26, %p14;
	cvta.to.global.u64 	%rd46, %rd19;
	add.s64 	%rd48, %rd46, %rd37;
	st.global.f64 	[%rd48], %fd21;
$L__BB7_17:
	ret;
$L__BB7_18:
	mov.b64 	%rd58, 2;
	mov.b64 	%rd57, 1;
	bra.uni 	$L__BB7_10;

}
	// .globl	fibonacci_lucas_kernel
.visible .entry fibonacci_lucas_kernel(
	.param .u64 .ptr .align 1 fibonacci_lucas_kernel_param_0,
	.param .u64 .ptr .align 1 fibonacci_lucas_kernel_param_1,
	.param .u64 .ptr .align 1 fibonacci_lucas_kernel_param_2,
	.param .u32 fibonacci_lucas_kernel_param_3
)
{
	.reg .pred 	%p<9>;
	.reg .b32 	%r<19>;
	.reg .b64 	%rd<71>;

	ld.param.u64 	%rd25, [fibonacci_lucas_kernel_param_0];
	ld.param.u64 	%rd26, [fibonacci_lucas_kernel_param_1];
	ld.param.u64 	%rd27, [fibonacci_lucas_kernel_param_2];
	ld.param.u32 	%r11, [fibonacci_lucas_kernel_param_3];
	cvta.to.global.u64 	%rd1, %rd27;
	cvta.to.global.u64 	%rd2, %rd26;
	mov.u32 	%r12, %ctaid.x;
	mov.u32 	%r13, %ntid.x;
	mov.u32 	%r14, %tid.x;
	mad.lo.s32 	%r1, %r12, %r13, %r14;
	setp.ge.s32 	%p1, %r1, %r11;
	@%p1 bra 	$L__BB8_13;
	cvta.to.global.u64 	%rd28, %rd25;
	mul.wide.s32 	%rd29, %r1, 4;
	add.s64 	%rd30, %rd28, %rd29;
	ld.global.u32 	%r2, [%rd30];
	setp.eq.s32 	%p2, %r2, 0;
	@%p2 bra 	$L__BB8_11;
	setp.eq.s32 	%p3, %r2, 1;
	@%p3 bra 	$L__BB8_12;
	setp.lt.s32 	%p4, %r2, 2;
	mov.b64 	%rd69, 1;
	mov.u64 	%rd70, %rd69;
	@%p4 bra 	$L__BB8_10;
	add.s32 	%r3, %r2, -1;
	add.s32 	%r15, %r2, -2;
	and.b32  	%r4, %r3, 3;
	setp.lt.u32 	%p5, %r15, 3;
	mov.b64 	%rd64, 0;
	mov.b64 	%rd62, 2;
	mov.b64 	%rd70, 1;
	mov.u64 	%rd69, %rd70;
	@%p5 bra 	$L__BB8_7;
	and.b32  	%r16, %r3, -4;
	neg.s32 	%r17, %r16;
	mov.b64 	%rd64, 0;
	mov.b64 	%rd62, 2;
	mov.b64 	%rd70, 1;
$L__BB8_6:
	add.s64 	%rd48, %rd69, %rd64;
	add.s64 	%rd49, %rd70, %rd62;
	add.s64 	%rd50, %rd48, %rd69;
	add.s64 	%rd51, %rd49, %rd70;
	add.s64 	%rd64, %rd50, %rd48;
	add.s64 	%rd62, %rd51, %rd49;
	add.s64 	%rd69, %rd64, %rd50;
	add.s64 	%rd70, %rd62, %rd51;
	add.s32 	%r17, %r17, 4;
	setp.ne.s32 	%p6, %r17, 0;
	@%p6 bra 	$L__BB8_6;
$L__BB8_7:
	setp.eq.s32 	%p7, %r4, 0;
	@%p7 bra 	$L__BB8_10;
	neg.s32 	%r18, %r4;
$L__BB8_9:
	.pragma "nounroll";
	mov.u64 	%rd19, %rd69;
	mov.u64 	%rd17, %rd70;
	add.s64 	%rd69, %rd19, %rd64;
	add.s64 	%rd70, %rd17, %rd62;
	add.s32 	%r18, %r18, 1;
	setp.ne.s32 	%p8, %r18, 0;
	mov.u64 	%rd62, %rd17;
	mov.u64 	%rd64, %rd19;
	@%p8 bra 	$L__BB8_9;
$L__BB8_10:
	mul.wide.s32 	%rd52, %r1, 8;
	add.s64 	%rd53, %rd2, %rd52;
	st.global.u64 	[%rd53], %rd69;
	add.s64 	%rd54, %rd1, %rd52;
	st.global.u64 	[%rd54], %rd70;
	bra.uni 	$L__BB8_13;
$L__BB8_11:
	mul.wide.s32 	%rd35, %r1, 8;
	add.s64 	%rd36, %rd2, %rd35;
	mov.b64 	%rd37, 0;
	st.global.u64 	[%rd36], %rd37;
	add.s64 	%rd38, %rd1, %rd35;
	mov.b64 	%rd39, 2;
	st.global.u64 	[%rd38], %rd39;
	bra.uni 	$L__BB8_13;
$L__BB8_12:
	mul.wide.s32 	%rd31, %r1, 8;
	add.s64 	%rd32, %rd2, %rd31;
	mov.b64 	%rd33, 1;
	st.global.u64 	[%rd32], %rd33;
	add.s64 	%rd34, %rd1, %rd31;
	st.global.u64 	[%rd34], %rd33;
$L__BB8_13:
	ret;

}
	// .globl	apply_hierarchy_correction_kernel
.visible .entry apply_hierarchy_correction_kernel(
	.param .u64 .ptr .align 1 apply_hierarchy_correction_kernel_param_0,
	.param .u64 .ptr .align 1 apply_hierarchy_correction_kernel_param_1,
	.param .u32 apply_hierarchy_correction_kernel_param_2,
	.param .u32 apply_hierarchy_correction_kernel_param_3,
	.param .u32 apply_hierarchy_correction_kernel_param_4,
	.param .u32 apply_hierarchy_correction_kernel_param_5
)
{
	.reg .pred 	%p<7>;
	.reg .b32 	%r<9>;
	.reg .b64 	%rd<8>;
	.reg .b64 	%fd<27>;

	ld.param.u64 	%rd1, [apply_hierarchy_correction_kernel_param_0];
	ld.param.u64 	%rd2, [apply_hierarchy_correction_kernel_param_1];
	ld.param.u32 	%r2, [apply_hierarchy_correction_kernel_param_2];
	ld.param.u32 	%r3, [apply_hierarchy_correction_kernel_param_3];
	ld.param.u32 	%r4, [apply_hierarchy_correction_kernel_param_4];
	ld.param.u32 	%r5, [apply_hierarchy_correction_kernel_param_5];
	mov.u32 	%r6, %ctaid.x;
	mov.u32 	%r7, %ntid.x;
	mov.u32 	%r8, %tid.x;
	mad.lo.s32 	%r1, %r6, %r7, %r8;
	setp.ge.s32 	%p1, %r1, %r5;
	@%p1 bra 	$L__BB9_12;
	setp.gt.s32 	%p2, %r3, 1;
	@%p2 bra 	$L__BB9_5;
	setp.eq.s32 	%p5, %r3, 0;
	@%p5 bra 	$L__BB9_8;
	setp.eq.s32 	%p6, %r3, 1;
	@%p6 bra 	$L__BB9_4;
	bra.uni 	$L__BB9_10;
$L__BB9_4:
	ld.const.f64 	%fd15, [Q];
	mul.f64 	%fd16, %fd15, %fd15;
	cvt.rn.f64.s32 	%fd17, %r2;
	div.rn.f64 	%fd26, %fd16, %fd17;
	bra.uni 	$L__BB9_11;
$L__BB9_5:
	setp.eq.s32 	%p3, %r3, 2;
	@%p3 bra 	$L__BB9_9;
	setp.eq.s32 	%p4, %r3, 3;
	@%p4 bra 	$L__BB9_7;
	bra.uni 	$L__BB9_10;
$L__BB9_7:
	ld.const.f64 	%fd7, [Q];
	ld.const.f64 	%fd8, [PHI];
	cvt.rn.f64.s32 	%fd9, %r2;
	mul.f64 	%fd10, %fd8, %fd9;
	div.rn.f64 	%fd26, %fd7, %fd10;
	bra.uni 	$L__BB9_11;
$L__BB9_8:
	ld.const.f64 	%fd18, [Q];
	cvt.rn.f64.s32 	%fd19, %r2;
	div.rn.f64 	%fd26, %fd18, %fd19;
	bra.uni 	$L__BB9_11;
$L__BB9_9:
	ld.const.f64 	%fd11, [Q];
	ld.const.f64 	%fd12, [PHI];
	mul.f64 	%fd13, %fd11, %fd12;
	cvt.rn.f64.s32 	%fd14, %r2;
	div.rn.f64 	%fd26, %fd13, %fd14;
	bra.uni 	$L__BB9_11;
$L__BB9_10:
	ld.const.f64 	%fd20, [Q];
	cvt.rn.f64.s32 	%fd21, %r2;
	div.rn.f64 	%fd26, %fd20, %fd21;
$L__BB9_11:
	cvta.to.global.u64 	%rd3, %rd1;
	mul.wide.s32 	%rd4, %r1, 8;
	add.s64 	%rd5, %rd3, %rd4;
	ld.global.f64 	%fd22, [%rd5];
	cvt.rn.f64.s32 	%fd23, %r4;
	fma.rn.f64 	%fd24, %fd26, %fd23, 0d3FF0000000000000;
	mul.f64 	%fd25, %fd22, %fd24;
	cvta.to.global.u64 	%rd6, %rd2;
	add.s64 	%rd7, %rd6, %rd4;
	st.global.f64 	[%rd7], %fd25;
$L__BB9_12:
	ret;

}
	// .globl	apply_suppression_kernel
.visible .entry apply_suppression_kernel(
	.param .u64 .ptr .align 1 apply_suppression_kernel_param_0,
	.param .u64 .ptr .align 1 apply_suppression_kernel_param_1,
	.param .u32 apply_suppression_kernel_param_2,
	.param .u32 apply_suppression_kernel_param_3
)
{
	.reg .pred 	%p<8>;
	.reg .b32 	%r<18>;
	.reg .b64 	%rd<8>;
	.reg .b64 	%fd<27>;

	ld.param.u64 	%rd1, [apply_suppression_kernel_param_0];
	ld.param.u64 	%rd2, [apply_suppression_kernel_param_1];
	ld.param.u32 	%r10, [apply_suppression_kernel_param_2];
	ld.param.u32 	%r11, [apply_suppression_kernel_param_3];
	mov.u32 	%r12, %ctaid.x;
	mov.u32 	%r13, %ntid.x;
	mov.u32 	%r14, %tid.x;
	mad.lo.s32 	%r1, %r12, %r13, %r14;
	setp.ge.s32 	%p1, %r1, %r11;
	@%p1 bra 	$L__BB10_9;
	setp.eq.s32 	%p2, %r10, 0;
	mov.f64 	%fd26, 0d3FF0000000000000;
	@%p2 bra 	$L__BB10_8;
	ld.const.f64 	%fd1, [PHI];
	abs.s32 	%r2, %r10;
	and.b32  	%r3, %r2, 3;
	setp.lt.u32 	%p3, %r2, 4;
	mov.f64 	%fd26, 0d3FF0000000000000;
	@%p3 bra 	$L__BB10_5;
	and.b32  	%r15, %r2, -4;
	neg.s32 	%r16, %r15;
	mov.f64 	%fd26, 0d3FF0000000000000;
$L__BB10_4:
	mul.f64 	%fd13, %fd26, %fd1;
	mul.f64 	%fd14, %fd13, %fd1;
	mul.f64 	%fd15, %fd14, %fd1;
	mul.f64 	%fd26, %fd15, %fd1;
	add.s32 	%r16, %r16, 4;
	setp.ne.s32 	%p4, %r16, 0;
	@%p4 bra 	$L__BB10_4;
$L__BB10_5:
	setp.eq.s32 	%p5, %r3, 0;
	@%p5 bra 	$L__BB10_8;
	neg.s32 	%r17, %r3;
$L__BB10_7:
	.pragma "nounroll";
	mul.f64 	%fd26, %fd26, %fd1;
	add.s32 	%r17, %r17, 1;
	setp.ne.s32 	%p6, %r17, 0;
	@%p6 bra 	$L__BB10_7;
$L__BB10_8:
	setp.lt.s32 	%p7, %r10, 0;
	rcp.rn.f64 	%fd16, %fd26;
	selp.f64 	%fd17, %fd16, %fd26, %p7;
	cvta.to.global.u64 	%rd3, %rd1;
	mul.wide.s32 	%rd4, %r1, 8;
	add.s64 	%rd5, %rd3, %rd4;
	ld.global.f64 	%fd18, [%rd5];
	ld.const.f64 	%fd19, [Q];
	fma.rn.f64 	%fd20, %fd17, %fd19, 0d3FF0000000000000;
	div.rn.f64 	%fd21, %fd18, %fd20;
	cvta.to.global.u64 	%rd6, %rd2;
	add.s64 	%rd7, %rd6, %rd4;
	st.global.f64 	[%rd7], %fd21;
$L__BB10_9:
	ret;

}


// ===== COMPILED SASS (sm_100) =====

	.target	sm_100

	.elftype	@"ET_EXEC"


//--------------------- .note.nv.tkinfo           --------------------------
	.section	.note.nv.tkinfo,"",@"SHT_NOTE"
	.sectionflags	@"SHF_NOTE_NV_TKINFO"
	.tkinfo
        /*0018*/ 	.word	0x00000002
        /*0030*/ 	.string	""
        /*0030*/ 	.string	"ptxas"
        /*0030*/ 	.string	"Cuda compilation tools, release 13.0, V13.0.88"
        /*0030*/ 	.string	"Build cuda_13.0.r13.0/compiler.36424714_0"
        /*0030*/ 	.string	"-arch sm_100 -m 64 "



//--------------------- .note.nv.cuinfo           --------------------------
	.section	.note.nv.cuinfo,"",@"SHT_NOTE"
	.sectionflags	@"SHF_NOTE_NV_CUINFO"
        /*0018*/ 	.short	0x0002
        /*001a*/ 	.short	0x0064
        /*001c*/ 	.short	0x0082
	.zero		2


//--------------------- .nv.info                  --------------------------
	.section	.nv.info,"",@"SHT_CUDA_INFO"
	.align	4


	//----- nvinfo : EIATTR_REGCOUNT
	.align		4
        /*0000*/ 	.byte	0x04, 0x2f
        /*0002*/ 	.short	(.L_4 - .L_3)
	.align		4
.L_3:
        /*0004*/ 	.word	index@(fermat_numbers_kernel)
        /*0008*/ 	.word	0x0000000a


	//----- nvinfo : EIATTR_FRAME_SIZE
	.align		4
.L_4:
        /*000c*/ 	.byte	0x04, 0x11
        /*000e*/ 	.short	(.L_6 - .L_5)
	.align		4
.L_5:
        /*0010*/ 	.word	index@(fermat_numbers_kernel)
        /*0014*/ 	.word	0x00000000


	//----- nvinfo : EIATTR_REGCOUNT
	.align		4
.L_6:
        /*0018*/ 	.byte	0x04, 0x2f
        /*001a*/ 	.short	(.L_8 - .L_7)
	.align		4
.L_7:
        /*001c*/ 	.word	index@(is_fermat_prime_kernel)
        /*0020*/ 	.word	0x0000000a


	//----- nvinfo : EIATTR_FRAME_SIZE
	.align		4
.L_8:
        /*0024*/ 	.byte	0x04, 0x11
        /*0026*/ 	.short	(.L_10 - .L_9)
	.align		4
.L_9:
        /*0028*/ 	.word	index@(is_fermat_prime_kernel)
        /*002c*/ 	.word	0x00000000


	//----- nvinfo : EIATTR_REGCOUNT
	.align		4
.L_10:
        /*0030*/ 	.byte	0x04, 0x2f
        /*0032*/ 	.short	(.L_12 - .L_11)
	.align		4
.L_11:
        /*0034*/ 	.word	index@(mersenne_numbers_kernel)
        /*0038*/ 	.word	0x0000000a


	//----- nvinfo : EIATTR_FRAME_SIZE
	.align		4
.L_12:
        /*003c*/ 	.byte	0x04, 0x11
        /*003e*/ 	.short	(.L_14 - .L_13)
	.align		4
.L_13:
        /*0040*/ 	.word	index@(mersenne_numbers_kernel)
        /*0044*/ 	.word	0x00000000


	//----- nvinfo : EIATTR_REGCOUNT
	.align		4
.L_14:
        /*0048*/ 	.byte	0x04, 0x2f
        /*004a*/ 	.short	(.L_16 - .L_15)
	.align		4
.L_15:
        /*004c*/ 	.word	index@(lucas_lehmer_kernel)
        /*0050*/ 	.word	0x00000019


	//----- nvinfo : EIATTR_FRAME_SIZE
	.align		4
.L_16:
        /*0054*/ 	.byte	0x04, 0x11
        /*0056*/ 	.short	(.L_18 - .L_17)
	.align		4
.L_17:
        /*0058*/ 	.word	index@(lucas_lehmer_kernel)
        /*005c*/ 	.word	0x00000000


	//----- nvinfo : EIATTR_REGCOUNT
	.align		4
.L_18:
        /*0060*/ 	.byte	0x04, 0x2f
        /*0062*/ 	.short	(.L_20 - .L_19)
	.align		4
.L_19:
        /*0064*/ 	.word	index@(lucas_numbers_kernel)
        /*0068*/ 	.word	0x0000000c


	//----- nvinfo : EIATTR_FRAME_SIZE
	.align		4
.L_20:
        /*006c*/ 	.byte	0x04, 0x11
        /*006e*/ 	.short	(.L_22 - .L_21)
	.align		4
.L_21:
        /*0070*/ 	.word	index@(lucas_numbers_kernel)
        /*0074*/ 	.word	0x00000000


	//----- nvinfo : EIATTR_REGCOUNT
	.align		4
.L_22:
        /*0078*/ 	.byte	0x04, 0x2f
        /*007a*/ 	.short	(.L_24 - .L_23)
	.align		4
.L_23:
        /*007c*/ 	.word	index@(shadow_phase_kernel)
        /*0080*/ 	.word	0x00000010


	//----- nvinfo : EIATTR_FRAME_SIZE
	.align		4
.L_24:
        /*0084*/ 	.byte	0x04, 0x11
        /*0086*/ 	.short	(.L_26 - .L_25)
	.align		4
.L_25:
        /*0088*/ 	.word	index@($__internal_6_$__cuda_sm20_dblrcp_rn_slowpath_v3)
        /*008c*/ 	.word	0x00000000


	//----- nvinfo : EIATTR_FRAME_SIZE
	.align		4
.L_26:
        /*0090*/ 	.byte	0x04, 0x11
        /*0092*/ 	.short	(.L_28 - .L_27)
	.align		4
.L_27:
        /*0094*/ 	.word	index@(shadow_phase_kernel)
        /*0098*/ 	.word	0x00000000


	//----- nvinfo : EIATTR_REGCOUNT
	.align		4
.L_28:
        /*009c*/ 	.byte	0x04, 0x2f
        /*009e*/ 	.short	(.L_30 - .L_29)
	.align		4
.L_29:
        /*00a0*/ 	.word	index@(lucas_boost_kernel)
        /*00a4*/ 	.word	0x0000001c


	//----- nvinfo : EIATTR_FRAME_SIZE
	.align		4
.L_30:
        /*00a8*/ 	.byte	0x04, 0x11
        /*00aa*/ 	.short	(.L_32 - .L_31)
	.align		4
.L_31:
        /*00ac*/ 	.word	index@($__internal_5_$__cuda_sm20_div_rn_f64_full)
        /*00b0*/ 	.word	0x00000000


	//----- nvinfo : EIATTR_FRAME_SIZE
	.align		4
.L_32:
        /*00b4*/ 	.byte	0x04, 0x11
        /*00b6*/ 	.short	(.L_34 - .L_33)
	.align		4
.L_33:
        /*00b8*/ 	.word	index@(lucas_boost_kernel)
        /*00bc*/ 	.word	0x00000000


	//----- nvinfo : EIATTR_REGCOUNT
	.align		4
.L_34:
        /*00c0*/ 	.byte	0x04, 0x2f
        /*00c2*/ 	.short	(.L_36 - .L_35)
	.align		4
.L_35:
        /*00c4*/ 	.word	index@(lucas_extended_kernel)
        /*00c8*/ 	.word	0x0000001a


	//----- nvinfo : EIATTR_FRAME_SIZE
	.align		4
.L_36:
        /*00cc*/ 	.byte	0x04, 0x11
        /*00ce*/ 	.short	(.L_38 - .L_37)
	.align		4
.L_37:
        /*00d0*/ 	.word	index@($__internal_4_$__cuda_sm20_div_rn_f64_full)
        /*00d4*/ 	.word	0x00000000


	//----- nvinfo : EIATTR_FRAME_SIZE
	.align		4
.L_38:
        /*00d8*/ 	.byte	0x04, 0x11
        /*00da*/ 	.short	(.L_40 - .L_39)
	.align		4
.L_39:
        /*00dc*/ 	.word	index@($__internal_3_$__cuda_sm20_dblrcp_rn_slowpath_v3)
        /*00e0*/ 	.word	0x00000000


	//----- nvinfo : EIATTR_FRAME_SIZE
	.align		4
.L_40:
        /*00e4*/ 	.byte	0x04, 0x11
        /*00e6*/ 	.short	(.L_42 - .L_41)
	.align		4
.L_41:
        /*00e8*/ 	.word	index@(lucas_extended_kernel)
        /*00ec*/ 	.word	0x00000000


	//----- nvinfo : EIATTR_REGCOUNT
	.align		4
.L_42:
        /*00f0*/ 	.byte	0x04, 0x2f
        /*00f2*/ 	.short	(.L_44 - .L_43)
	.align		4
.L_43:
        /*00f4*/ 	.word	index@(fibonacci_lucas_kernel)
        /*00f8*/ 	.word	0x00000011


	//----- nvinfo : EIATTR_FRAME_SIZE
	.align		4
.L_44:
        /*00fc*/ 	.byte	0x04, 0x11
        /*00fe*/ 	.short	(.L_46 - .L_45)
	.align		4
.L_45:
        /*0100*/ 	.word	index@(fibonacci_lucas_kernel)
        /*0104*/ 	.word	0x00000000


	//----- nvinfo : EIATTR_REGCOUNT
	.align		4
.L_46:
        /*0108*/ 	.byte	0x04, 0x2f
        /*010a*/ 	.short	(.L_48 - .L_47)
	.align		4
.L_47:
        /*010c*/ 	.word	index@(apply_hierarchy_correction_kernel)
        /*0110*/ 	.word	0x00000019


	//----- nvinfo : EIATTR_FRAME_SIZE
	.align		4
.L_48:
        /*0114*/ 	.byte	0x04, 0x11
        /*0116*/ 	.short	(.L_50 - .L_49)
	.align		4
.L_49:
        /*0118*/ 	.word	index@($__internal_2_$__cuda_sm20_div_rn_f64_full)
        /*011c*/ 	.word	0x00000000


	//----- nvinfo : EIATTR_FRAME_SIZE
	.align		4
.L_50:
        /*0120*/ 	.byte	0x04, 0x11
        /*0122*/ 	.short	(.L_52 - .L_51)
	.align		4
.L_51:
        /*0124*/ 	.word	index@(apply_hierarchy_correction_kernel)
        /*0128*/ 	.word	0x00000000


	//----- nvinfo : EIATTR_REGCOUNT
	.align		4
.L_52:
        /*012c*/ 	.byte	0x04, 0x2f
        /*012e*/ 	.short	(.L_54 - .L_53)
	.align		4
.L_53:
        /*0130*/ 	.word	index@(apply_suppression_kernel)
        /*0134*/ 	.word	0x00000019


	//----- nvinfo : EIATTR_FRAME_SIZE
	.align		4
.L_54:
        /*0138*/ 	.byte	0x04, 0x11
        /*013a*/ 	.short	(.L_56 - .L_55)
	.align		4
.L_55:
        /*013c*/ 	.word	index@($__internal_1_$__cuda_sm20_div_rn_f64_full)
        /*0140*/ 	.word	0x00000000


	//----- nvinfo : EIATTR_FRAME_SIZE
	.align		4
.L_56:
        /*0144*/ 	.byte	0x04, 0x11
        /*0146*/ 	.short	(.L_58 - .L_57)
	.align		4
.L_57:
        /*0148*/ 	.word	index@($__internal_0_$__cuda_sm20_dblrcp_rn_slowpath_v3)
        /*014c*/ 	.word	0x00000000


	//----- nvinfo : EIATTR_FRAME_SIZE
	.align		4
.L_58:
        /*0150*/ 	.byte	0x04, 0x11
        /*0152*/ 	.short	(.L_60 - .L_59)
	.align		4
.L_59:
        /*0154*/ 	.word	index@(apply_suppression_kernel)
        /*0158*/ 	.word	0x00000000


	//----- nvinfo : EIATTR_MIN_STACK_SIZE
	.align		4
.L_60:
        /*015c*/ 	.byte	0x04, 0x12
        /*015e*/ 	.short	(.L_62 - .L_61)
	.align		4
.L_61:
        /*0160*/ 	.word	index@(apply_suppression_kernel)
        /*0164*/ 	.word	0x00000000


	//----- nvinfo : EIATTR_MIN_STACK_SIZE
	.align		4
.L_62:
        /*0168*/ 	.byte	0x04, 0x12
        /*016a*/ 	.short	(.L_64 - .L_63)
	.align		4
.L_63:
        /*016c*/ 	.word	index@(apply_hierarchy_correction_kernel)
        /*0170*/ 	.word	0x00000000


	//----- nvinfo : EIATTR_MIN_STACK_SIZE
	.align		4
.L_64:
        /*0174*/ 	.byte	0x04, 0x12
        /*0176*/ 	.short	(.L_66 - .L_65)
	.align		4
.L_65:
        /*0178*/ 	.word	index@(fibonacci_lucas_kernel)
        /*017c*/ 	.word	0x00000000


	//----- nvinfo : EIATTR_MIN_STACK_SIZE
	.align		4
.L_66:
        /*0180*/ 	.byte	0x04, 0x12
        /*0182*/ 	.short	(.L_68 - .L_67)
	.align		4
.L_67:
        /*0184*/ 	.word	index@(lucas_extended_kernel)
        /*0188*/ 	.word	0x00000000


	//----- nvinfo : EIATTR_MIN_STACK_SIZE
	.align		4
.L_68:
        /*018c*/ 	.byte	0x04, 0x12
        /*018e*/ 	.short	(.L_70 - .L_69)
	.align		4
.L_69:
        /*0190*/ 	.word	index@(lucas_boost_kernel)
        /*0194*/ 	.word	0x00000000


	//----- nvinfo : EIATTR_MIN_STACK_SIZE
	.align		4
.L_70:
        /*0198*/ 	.byte	0x04, 0x12
        /*019a*/ 	.short	(.L_72 - .L_71)
	.align		4
.L_71:
        /*019c*/ 	.word	index@(shadow_phase_kernel)
        /*01a0*/ 	.word	0x00000000


	//----- nvinfo : EIATTR_MIN_STACK_SIZE
	.align		4
.L_72:
        /*01a4*/ 	.byte	0x04, 0x12
        /*01a6*/ 	.short	(.L_74 - .L_73)
	.align		4
.L_73:
        /*01a8*/ 	.word	index@(lucas_numbers_kernel)
        /*01ac*/ 	.word	0x00000000


	//----- nvinfo : EIATTR_MIN_STACK_SIZE
	.align		4
.L_74:
        /*01b0*/ 	.byte	0x04, 0x12
        /*01b2*/ 	.short	(.L_76 - .L_75)
	.align		4
.L_75:
        /*01b4*/ 	.word	index@(lucas_lehmer_kernel)
        /*01b8*/ 	.word	0x00000000


	//----- nvinfo : EIATTR_MIN_STACK_SIZE
	.align		4
.L_76:
        /*01bc*/ 	.byte	0x04, 0x12
        /*01be*/ 	.short	(.L_78 - .L_77)
	.align		4
.L_77:
        /*01c0*/ 	.word	index@(mersenne_numbers_kernel)
        /*01c4*/ 	.word	0x00000000


	//----- nvinfo : EIATTR_MIN_STACK_SIZE
	.align		4
.L_78:
        /*01c8*/ 	.byte	0x04, 0x12
        /*01ca*/ 	.short	(.L_80 - .L_79)
	.align		4
.L_79:
        /*01cc*/ 	.word	index@(is_fermat_prime_kernel)
        /*01d0*/ 	.word	0x00000000


	//----- nvinfo : EIATTR_MIN_STACK_SIZE
	.align		4
.L_80:
        /*01d4*/ 	.byte	0x04, 0x12
        /*01d6*/ 	.short	(.L_82 - .L_81)
	.align		4
.L_81:
        /*01d8*/ 	.word	index@(fermat_numbers_kernel)
        /*01dc*/ 	.word	0x00000000
.L_82:


//--------------------- .nv.compat                --------------------------
	.section	.nv.compat,"",@"SHT_CUDA_COMPAT_INFO"
	.align	4
        /*0000*/ 	.byte	0x02, 0x09, 0x00, 0x00, 0x02, 0x02, 0x01, 0x00, 0x02, 0x05, 0x05, 0x00, 0x03, 0x07, 0x01, 0x01
        /*0010*/ 	.byte	0x02, 0x03, 0x00, 0x00, 0x02, 0x06, 0x01, 0x00, 0x04, 0x0b, 0x08, 0x00, 0x01, 0x00, 0x00, 0x00
        /*0020*/ 	.byte	0x00, 0x00, 0x00, 0x00


//--------------------- .nv.info.apply_suppression_kernel --------------------------
	.section	.nv.info.apply_suppression_kernel,"",@"SHT_CUDA_INFO"
	.sectionflags	@""
	.align	4


	//----- nvinfo : EIATTR_CUDA_API_VERSION
	.align		4
        /*0000*/ 	.byte	0x04, 0x37
        /*0002*/ 	.short	(.L_84 - .L_83)
.L_83:
        /*0004*/ 	.word	0x00000082


	//----- nvinfo : EIATTR_KPARAM_INFO
	.align		4
.L_84:
        /*0008*/ 	.byte	0x04, 0x17
        /*000a*/ 	.short	(.L_86 - .L_85)
.L_85:
        /*000c*/ 	.word	0x00000000
        /*0010*/ 	.short	0x0003
        /*0012*/ 	.short	0x0014
        /*0014*/ 	.byte	0x00, 0xf0, 0x11, 0x00


	//----- nvinfo : EIATTR_KPARAM_INFO
	.align		4
.L_86:
        /*0018*/ 	.byte	0x04, 0x17
        /*001a*/ 	.short	(.L_88 - .L_87)
.L_87:
        /*001c*/ 	.word	0x00000000
        /*0020*/ 	.short	0x0002
        /*0022*/ 	.short	0x0010
        /*0024*/ 	.byte	0x00, 0xf0, 0x11, 0x00


	//----- nvinfo : EIATTR_KPARAM_INFO
	.align		4
.L_88:
        /*0028*/ 	.byte	0x04, 0x17
        /*002a*/ 	.short	(.L_90 - .L_89)
.L_89:
        /*002c*/ 	.word	0x00000000
        /*0030*/ 	.short	0x0001
        /*0032*/ 	.short	0x0008
        /*0034*/ 	.byte	0x00, 0xf5, 0x21, 0x00


	//----- nvinfo : EIATTR_KPARAM_INFO
	.align		4
.L_90:
        /*0038*/ 	.byte	0x04, 0x17
        /*003a*/ 	.short	(.L_92 - .L_91)
.L_91:
        /*003c*/ 	.word	0x00000000
        /*0040*/ 	.short	0x0000
        /*0042*/ 	.short	0x0000
        /*0044*/ 	.byte	0x00, 0xf5, 0x21, 0x00


	//----- nvinfo : EIATTR_SPARSE_MMA_MASK
	.align		4
.L_92:
        /*0048*/ 	.byte	0x03, 0x50
        /*004a*/ 	.short	0x0000


	//----- nvinfo : EIATTR_MAXREG_COUNT
	.align		4
        /*004c*/ 	.byte	0x03, 0x1b
        /*004e*/ 	.short	0x00ff


	//----- nvinfo : EIATTR_MERCURY_ISA_VERSION
	.align		4
        /*0050*/ 	.byte	0x03, 0x5f
        /*0052*/ 	.short	0x0101


	//----- nvinfo : EIATTR_VRC_CTA_INIT_COUNT
	.align		4
        /*0054*/ 	.byte	0x02, 0x4a
	.zero		1
	.zero		1


	//----- nvinfo : EIATTR_EXIT_INSTR_OFFSETS
	.align		4
        /*0058*/ 	.byte	0x04, 0x1c
        /*005a*/ 	.short	(.L_94 - .L_93)


	//   ....[0]....
.L_93:
        /*005c*/ 	.word	0x00000070


	//   ....[1]....
        /*0060*/ 	.word	0x00000810


	//----- nvinfo : EIATTR_CRS_STACK_SIZE
	.align		4
.L_94:
        /*0064*/ 	.byte	0x04, 0x1e
        /*0066*/ 	.short	(.L_96 - .L_95)
.L_95:
        /*0068*/ 	.word	0x00000000


	//----- nvinfo : EIATTR_CBANK_PARAM_SIZE
	.align		4
.L_96:
        /*006c*/ 	.byte	0x03, 0x19
        /*006e*/ 	.short	0x0018


	//----- nvinfo : EIATTR_PARAM_CBANK
	.align		4
        /*0070*/ 	.byte	0x04, 0x0a
        /*0072*/ 	.short	(.L_98 - .L_97)
	.align		4
.L_97:
        /*0074*/ 	.word	index@(.nv.constant0.apply_suppression_kernel)
        /*0078*/ 	.short	0x0380
        /*007a*/ 	.short	0x0018


	//----- nvinfo : EIATTR_SW_WAR
	.align		4
.L_98:
        /*007c*/ 	.byte	0x04, 0x36
        /*007e*/ 	.short	(.L_100 - .L_99)
.L_99:
        /*0080*/ 	.word	0x00000008
.L_100:


//--------------------- .nv.info.apply_hierarchy_correction_kernel --------------------------
	.section	.nv.info.apply_hierarchy_correction_kernel,"",@"SHT_CUDA_INFO"
	.sectionflags	@""
	.align	4


	//----- nvinfo : EIATTR_CUDA_API_VERSION
	.align		4
        /*0000*/ 	.byte	0x04, 0x37
        /*0002*/ 	.short	(.L_102 - .L_101)
.L_101:
        /*0004*/ 	.word	0x00000082


	//----- nvinfo : EIATTR_KPARAM_INFO
	.align		4
.L_102:
        /*0008*/ 	.byte	0x04, 0x17
        /*000a*/ 	.short	(.L_104 - .L_103)
.L_103:
        /*000c*/ 	.word	0x00000000
        /*0010*/ 	.short	0x0005
        /*0012*/ 	.short	0x001c
        /*0014*/ 	.byte	0x00, 0xf0, 0x11, 0x00


	//----- nvinfo : EIATTR_KPARAM_INFO
	.align		4
.L_104:
        /*0018*/ 	.byte	0x04, 0x17
        /*001a*/ 	.short	(.L_106 - .L_105)
.L_105:
        /*001c*/ 	.word	0x00000000
        /*0020*/ 	.short	0x0004
        /*0022*/ 	.short	0x0018
        /*0024*/ 	.byte	0x00, 0xf0, 0x11, 0x00


	//----- nvinfo : EIATTR_KPARAM_INFO
	.align		4
.L_106:
        /*0028*/ 	.byte	0x04, 0x17
        /*002a*/ 	.short	(.L_108 - .L_107)
.L_107:
        /*002c*/ 	.word	0x00000000
        /*0030*/ 	.short	0x0003
        /*0032*/ 	.short	0x0014
        /*0034*/ 	.byte	0x00, 0xf0, 0x11, 0x00


	//----- nvinfo : EIATTR_KPARAM_INFO
	.align		4
.L_108:
        /*0038*/ 	.byte	0x04, 0x17
        /*003a*/ 	.short	(.L_110 - .L_109)
.L_109:
        /*003c*/ 	.word	0x00000000
        /*0040*/ 	.short	0x0002
        /*0042*/ 	.short	0x0010
        /*0044*/ 	.byte	0x00, 0xf0, 0x11, 0x00


	//----- nvinfo : EIATTR_KPARAM_INFO
	.align		4
.L_110:
        /*0048*/ 	.byte	0x04, 0x17
        /*004a*/ 	.short	(.L_112 - .L_111)
.L_111:
        /*004c*/ 	.word	0x00000000
        /*0050*/ 	.short	0x0001
        /*0052*/ 	.short	0x0008
        /*0054*/ 	.byte	0x00, 0xf5, 0x21, 0x00


	//----- nvinfo : EIATTR_KPARAM_INFO
	.align		4
.L_112:
        /*0058*/ 	.byte	0x04, 0x17
        /*005a*/ 	.short	(.L_114 - .L_113)
.L_113:
        /*005c*/ 	.word	0x00000000
        /*0060*/ 	.short	0x0000
        /*0062*/ 	.short	0x0000
        /*0064*/ 	.byte	0x00, 0xf5, 0x21, 0x00


	//----- nvinfo : EIATTR_SPARSE_MMA_MASK
	.align		4
.L_114:
        /*0068*/ 	.byte	0x03, 0x50
        /*006a*/ 	.short	0x0000


	//----- nvinfo : EIATTR_MAXREG_COUNT
	.align		4
        /*006c*/ 	.byte	0x03, 0x1b
        /*006e*/ 	.short	0x00ff


	//----- nvinfo : EIATTR_MERCURY_ISA_VERSION
	.align		4
        /*0070*/ 	.byte	0x03, 0x5f
        /*0072*/ 	.short	0x0101


	//----- nvinfo : EIATTR_VRC_CTA_INIT_COUNT
	.align		4
        /*0074*/ 	.byte	0x02, 0x4a
	.zero		1
	.zero		1


	//----- nvinfo : EIATTR_EXIT_INSTR_OFFSETS
	.align		4
        /*0078*/ 	.byte	0x04, 0x1c
        /*007a*/ 	.short	(.L_116 - .L_115)


	//   ....[0]....
.L_115:
        /*007c*/ 	.word	0x00000070


	//   ....[1]....
        /*0080*/ 	.word	0x00000920


	//----- nvinfo : EIATTR_INDIRECT_BRANCH_TARGETS
	.align		4
.L_116:
        /*0084*/ 	.byte	0x04, 0x34
        /*0086*/ 	.short	(.L_118 - .L_117)


	//   ....[0]....
.L_117:
        /*0088*/ 	.word	.L_x_150@srel
        /*008c*/ 	.short	0x0
        /*008e*/ 	.short	0x0
        /*0090*/ 	.word	0x3
        /*0094*/ 	.word	.L_x_151@srel
        /*0098*/ 	.word	.L_x_152@srel
        /*009c*/ 	.word	.L_x_153@srel


	//   ....[1]....
        /*00a0*/ 	.word	.L_x_154@srel
        /*00a4*/ 	.short	0x0
        /*00a6*/ 	.short	0x0
        /*00a8*/ 	.word	0x3
        /*00ac*/ 	.word	.L_x_155@srel
        /*00b0*/ 	.word	.L_x_156@srel
        /*00b4*/ 	.word	.L_x_153@srel


	//----- nvinfo : EIATTR_CRS_STACK_SIZE
	.align		4
.L_118:
        /*00b8*/ 	.byte	0x04, 0x1e
        /*00ba*/ 	.short	(.L_120 - .L_119)
.L_119:
        /*00bc*/ 	.word	0x00000000


	//----- nvinfo : EIATTR_CBANK_PARAM_SIZE
	.align		4
.L_120:
        /*00c0*/ 	.byte	0x03, 0x19
        /*00c2*/ 	.short	0x0020


	//----- nvinfo : EIATTR_PARAM_CBANK
	.align		4
        /*00c4*/ 	.byte	0x04, 0x0a
        /*00c6*/ 	.short	(.L_122 - .L_121)
	.align		4
.L_121:
        /*00c8*/ 	.word	index@(.nv.constant0.apply_hierarchy_correction_kernel)
        /*00cc*/ 	.short	0x0380
        /*00ce*/ 	.short	0x0020


	//----- nvinfo : EIATTR_SW_WAR
	.align		4
.L_122:
        /*00d0*/ 	.byte	0x04, 0x36
        /*00d2*/ 	.short	(.L_124 - .L_123)
.L_123:
        /*00d4*/ 	.word	0x00000008
.L_124:


//--------------------- .nv.info.fibonacci_lucas_kernel --------------------------
	.section	.nv.info.fibonacci_lucas_kernel,"",@"SHT_CUDA_INFO"
	.sectionflags	@""
	.align	4


	//----- nvinfo : EIATTR_CUDA_API_VERSION
	.align		4
        /*0000*/ 	.byte	0x04, 0x37
        /*0002*/ 	.short	(.L_126 - .L_125)
.L_125:
        /*0004*/ 	.word	0x00000082


	//----- nvinfo : EIATTR_KPARAM_INFO
	.align		4
.L_126:
        /*0008*/ 	.byte	0x04, 0x17
        /*000a*/ 	.short	(.L_128 - .L_127)
.L_127:
        /*000c*/ 	.word	0x00000000
        /*0010*/ 	.short	0x0003
        /*0012*/ 	.short	0x0018
        /*0014*/ 	.byte	0x00, 0xf0, 0x11, 0x00


	//----- nvinfo : EIATTR_KPARAM_INFO
	.align		4
.L_128:
        /*0018*/ 	.byte	0x04, 0x17
        /*001a*/ 	.short	(.L_130 - .L_129)
.L_129:
        /*001c*/ 	.word	0x00000000
        /*0020*/ 	.short	0x0002
        /*0022*/ 	.short	0x0010
        /*0024*/ 	.byte	0x00, 0xf5, 0x21, 0x00


	//----- nvinfo : EIATTR_KPARAM_INFO
	.align		4
.L_130:
        /*0028*/ 	.byte	0x04, 0x17
        /*002a*/ 	.short	(.L_132 - .L_131)
.L_131:
        /*002c*/ 	.word	0x00000000
        /*0030*/ 	.short	0x0001
        /*0032*/ 	.short	0x0008
        /*0034*/ 	.byte	0x00, 0xf5, 0x21, 0x00


	//----- nvinfo : EIATTR_KPARAM_INFO
	.align		4
.L_132:
        /*0038*/ 	.byte	0x04, 0x17
        /*003a*/ 	.short	(.L_134 - .L_133)
.L_133:
        /*003c*/ 	.word	0x00000000
        /*0040*/ 	.short	0x0000
        /*0042*/ 	.short	0x0000
        /*0044*/ 	.byte	0x00, 0xf5, 0x21, 0x00


	//----- nvinfo : EIATTR_SPARSE_MMA_MASK
	.align		4
.L_134:
        /*0048*/ 	.byte	0x03, 0x50
        /*004a*/ 	.short	0x0000


	//----- nvinfo : EIATTR_MAXREG_COUNT
	.align		4
        /*004c*/ 	.byte	0x03, 0x1b
        /*004e*/ 	.short	0x00ff


	//----- nvinfo : EIATTR_MERCURY_ISA_VERSION
	.align		4
        /*0050*/ 	.byte	0x03, 0x5f
        /*0052*/ 	.short	0x0101


	//----- nvinfo : EIATTR_VRC_CTA_INIT_COUNT
	.align		4
        /*0054*/ 	.byte	0x02, 0x4a
	.zero		1
	.zero		1


	//----- nvinfo : EIATTR_EXIT_INSTR_OFFSETS
	.align		4
        /*0058*/ 	.byte	0x04, 0x1c
        /*005a*/ 	.short	(.L_136 - .L_135)


	//   ....[0]....
.L_135:
        /*005c*/ 	.word	0x00000070


	//   ....[1]....
        /*0060*/ 	.word	0x00000d00


	//   ....[2]....
        /*0064*/ 	.word	0x00000d90


	//   ....[3]....
        /*0068*/ 	.word	0x00000e20


	//----- nvinfo : EIATTR_CRS_STACK_SIZE
	.align		4
.L_136:
        /*006c*/ 	.byte	0x04, 0x1e
        /*006e*/ 	.short	(.L_138 - .L_137)
.L_137:
        /*0070*/ 	.word	0x00000000


	//----- nvinfo : EIATTR_CBANK_PARAM_SIZE
	.align		4
.L_138:
        /*0074*/ 	.byte	0x03, 0x19
        /*0076*/ 	.short	0x001c


	//----- nvinfo : EIATTR_PARAM_CBANK
	.align		4
        /*0078*/ 	.byte	0x04, 0x0a
        /*007a*/ 	.short	(.L_140 - .L_139)
	.align		4
.L_139:
        /*007c*/ 	.word	index@(.nv.constant0.fibonacci_lucas_kernel)
        /*0080*/ 	.short	0x0380
        /*0082*/ 	.short	0x001c


	//----- nvinfo : EIATTR_SW_WAR
	.align		4
.L_140:
        /*0084*/ 	.byte	0x04, 0x36
        /*0086*/ 	.short	(.L_142 - .L_141)
.L_141:
        /*0088*/ 	.word	0x00000008
.L_142:


//--------------------- .nv.info.lucas_extended_kernel --------------------------
	.section	.nv.info.lucas_extended_kernel,"",@"SHT_CUDA_INFO"
	.sectionflags	@""
	.align	4


	//----- nvinfo : EIATTR_CUDA_API_VERSION
	.align		4
        /*0000*/ 	.byte	0x04, 0x37
        /*0002*/ 	.short	(.L_144 - .L_143)
.L_143:
        /*0004*/ 	.word	0x00000082


	//----- nvinfo : EIATTR_KPARAM_INFO
	.align		4
.L_144:
        /*0008*/ 	.byte	0x04, 0x17
        /*000a*/ 	.short	(.L_146 - .L_145)
.L_145:
        /*000c*/ 	.word	0x00000000
        /*0010*/ 	.short	0x0006
        /*0012*/ 	.short	0x0030
        /*0014*/ 	.byte	0x00, 0xf0, 0x11, 0x00


	//----- nvinfo : EIATTR_KPARAM_INFO
	.align		4
.L_146:
        /*0018*/ 	.byte	0x04, 0x17
        /*001a*/ 	.short	(.L_148 - .L_147)
.L_147:
        /*001c*/ 	.word	0x00000000
        /*0020*/ 	.short	0x0005
        /*0022*/ 	.short	0x0028
        /*0024*/ 	.byte	0x00, 0xf5, 0x21, 0x00


	//----- nvinfo : EIATTR_KPARAM_INFO
	.align		4
.L_148:
        /*0028*/ 	.byte	0x04, 0x17
        /*002a*/ 	.short	(.L_150 - .L_149)
.L_149:
        /*002c*/ 	.word	0x00000000
        /*0030*/ 	.short	0x0004
        /*0032*/ 	.short	0x0020
        /*0034*/ 	.byte	0x00, 0xf5, 0x21, 0x00


	//----- nvinfo : EIATTR_KPARAM_INFO
	.align		4
.L_150:
        /*0038*/ 	.byte	0x04, 0x17
        /*003a*/ 	.short	(.L_152 - .L_151)
.L_151:
        /*003c*/ 	.word	0x00000000
        /*0040*/ 	.short	0x0003
        /*0042*/ 	.short	0x0018
        /*0044*/ 	.byte	0x00, 0xf5, 0x21, 0x00


	//----- nvinfo : EIATTR_KPARAM_INFO
	.align		4
.L_152:
        /*0048*/ 	.byte	0x04, 0x17
        /*004a*/ 	.short	(.L_154 - .L_153)
.L_153:
        /*004c*/ 	.word	0x00000000
        /*0050*/ 	.short	0x0002
        /*0052*/ 	.short	0x0010
        /*0054*/ 	.byte	0x00, 0xf5, 0x21, 0x00


	//----- nvinfo : EIATTR_KPARAM_INFO
	.align		4
.L_154:
        /*0058*/ 	.byte	0x04, 0x17
        /*005a*/ 	.short	(.L_156 - .L_155)
.L_155:
        /*005c*/ 	.word	0x00000000
        /*0060*/ 	.short	0x0001
        /*0062*/ 	.short	0x0008
        /*0064*/ 	.byte	0x00, 0xf5, 0x21, 0x00


	//----- nvinfo : EIATTR_KPARAM_INFO
	.align		4
.L_156:
        /*0068*/ 	.byte	0x04, 0x17
        /*006a*/ 	.short	(.L_158 - .L_157)
.L_157:
        /*006c*/ 	.word	0x00000000
        /*0070*/ 	.short	0x0000
        /*0072*/ 	.short	0x0000
        /*0074*/ 	.byte	0x00, 0xf5, 0x21, 0x00


	//----- nvinfo : EIATTR_SPARSE_MMA_MASK
	.align		4
.L_158:
        /*0078*/ 	.byte	0x03, 0x50
        /*007a*/ 	.short	0x0000


	//----- nvinfo : EIATTR_MAXREG_COUNT
	.align		4
        /*007c*/ 	.byte	0x03, 0x1b
        /*007e*/ 	.short	0x00ff


	//----- nvinfo : EIATTR_MERCURY_ISA_VERSION
	.align		4
        /*0080*/ 	.byte	0x03, 0x5f
        /*0082*/ 	.short	0x0101


	//----- nvinfo : EIATTR_VRC_CTA_INIT_COUNT
	.align		4
        /*0084*/ 	.byte	0x02, 0x4a
	.zero		1
	.zero		1


	//----- nvinfo : EIATTR_EXIT_INSTR_OFFSETS
	.align		4
        /*0088*/ 	.byte	0x04, 0x1c
        /*008a*/ 	.short	(.L_160 - .L_159)


	//   ....[0]....
.L_159:
        /*008c*/ 	.word	0x00000070


	//   ....[1]....
        /*0090*/ 	.word	0x00000f60


	//----- nvinfo : EIATTR_CRS_STACK_SIZE
	.align		4
.L_160:
        /*0094*/ 	.byte	0x04, 0x1e
        /*0096*/ 	.short	(.L_162 - .L_161)
.L_161:
        /*0098*/ 	.word	0x00000000


	//----- nvinfo : EIATTR_CBANK_PARAM_SIZE
	.align		4
.L_162:
        /*009c*/ 	.byte	0x03, 0x19
        /*009e*/ 	.short	0x0034


	//----- nvinfo : EIATTR_PARAM_CBANK
	.align		4
        /*00a0*/ 	.byte	0x04, 0x0a
        /*00a2*/ 	.short	(.L_164 - .L_163)
	.align		4
.L_163:
        /*00a4*/ 	.word	index@(.nv.constant0.lucas_extended_kernel)
        /*00a8*/ 	.short	0x0380
        /*00aa*/ 	.short	0x0034


	//----- nvinfo : EIATTR_SW_WAR
	.align		4
.L_164:
        /*00ac*/ 	.byte	0x04, 0x36
        /*00ae*/ 	.short	(.L_166 - .L_165)
.L_165:
        /*00b0*/ 	.word	0x00000008
.L_166:


//--------------------- .nv.info.lucas_boost_kernel --------------------------
	.section	.nv.info.lucas_boost_kernel,"",@"SHT_CUDA_INFO"
	.sectionflags	@""
	.align	4


	//----- nvinfo : EIATTR_CUDA_API_VERSION
	.align		4
        /*0000*/ 	.byte	0x04, 0x37
        /*0002*/ 	.short	(.L_168 - .L_167)
.L_167:
        /*0004*/ 	.word	0x00000082


	//----- nvinfo : EIATTR_KPARAM_INFO
	.align		4
.L_168:
        /*0008*/ 	.byte	0x04, 0x17
        /*000a*/ 	.short	(.L_170 - .L_169)
.L_169:
        /*000c*/ 	.word	0x00000000
        /*0010*/ 	.short	0x0004
        /*0012*/ 	.short	0x0020
        /*0014*/ 	.byte	0x00, 0xf0, 0x11, 0x00


	//----- nvinfo : EIATTR_KPARAM_INFO
	.align		4
.L_170:
        /*0018*/ 	.byte	0x04, 0x17
        /*001a*/ 	.short	(.L_172 - .L_171)
.L_171:
        /*001c*/ 	.word	0x00000000
        /*0020*/ 	.short	0x0003
        /*0022*/ 	.short	0x0018
        /*0024*/ 	.byte	0x00, 0xf5, 0x21, 0x00


	//----- nvinfo : EIATTR_KPARAM_INFO
	.align		4
.L_172:
        /*0028*/ 	.byte	0x04, 0x17
        /*002a*/ 	.short	(.L_174 - .L_173)
.L_173:
        /*002c*/ 	.word	0x00000000
        /*0030*/ 	.short	0x0002
        /*0032*/ 	.short	0x0010
        /*0034*/ 	.byte	0x00, 0xf5, 0x21, 0x00


	//----- nvinfo : EIATTR_KPARAM_INFO
	.align		4
.L_174:
        /*0038*/ 	.byte	0x04, 0x17
        /*003a*/ 	.short	(.L_176 - .L_175)
.L_175:
        /*003c*/ 	.word	0x00000000
        /*0040*/ 	.short	0x0001
        /*0042*/ 	.short	0x0008
        /*0044*/ 	.byte	0x00, 0xf5, 0x21, 0x00


	//----- nvinfo : EIATTR_KPARAM_INFO
	.align		4
.L_176:
        /*0048*/ 	.byte	0x04, 0x17
        /*004a*/ 	.short	(.L_178 - .L_177)
.L_177:
        /*004c*/ 	.word	0x00000000
        /*0050*/ 	.short	0x0000
        /*0052*/ 	.short	0x0000
        /*0054*/ 	.byte	0x00, 0xf5, 0x21, 0x00


	//----- nvinfo : EIATTR_SPARSE_MMA_MASK
	.align		4
.L_178:
        /*0058*/ 	.byte	0x03, 0x50
        /*005a*/ 	.short	0x0000


	//----- nvinfo : EIATTR_MAXREG_COUNT
	.align		4
        /*005c*/ 	.byte	0x03, 0x1b
        /*005e*/ 	.short	0x00ff


	//----- nvinfo : EIATTR_MERCURY_ISA_VERSION
	.align		4
        /*0060*/ 	.byte	0x03, 0x5f
        /*0062*/ 	.short	0x0101


	//----- nvinfo : EIATTR_VRC_CTA_INIT_COUNT
	.align		4
        /*0064*/ 	.byte	0x02, 0x4a
	.zero		1
	.zero		1


	//----- nvinfo : EIATTR_EXIT_INSTR_OFFSETS
	.align		4
        /*0068*/ 	.byte	0x04, 0x1c
        /*006a*/ 	.short	(.L_180 - .L_179)


	//   ....[0]....
.L_179:
        /*006c*/ 	.word	0x00000070


	//   ....[1]....
        /*0070*/ 	.word	0x00001350


	//   ....[2]....
        /*0074*/ 	.word	0x000014e0


	//----- nvinfo : EIATTR_CRS_STACK_SIZE
	.align		4
.L_180:
        /*0078*/ 	.byte	0x04, 0x1e
        /*007a*/ 	.short	(.L_182 - .L_181)
.L_181:
        /*007c*/ 	.word	0x00000000


	//----- nvinfo : EIATTR_CBANK_PARAM_SIZE
	.align		4
.L_182:
        /*0080*/ 	.byte	0x03, 0x19
        /*0082*/ 	.short	0x0024


	//----- nvinfo : EIATTR_PARAM_CBANK
	.align		4
        /*0084*/ 	.byte	0x04, 0x0a
        /*0086*/ 	.short	(.L_184 - .L_183)
	.align		4
.L_183:
        /*0088*/ 	.word	index@(.nv.constant0.lucas_boost_kernel)
        /*008c*/ 	.short	0x0380
        /*008e*/ 	.short	0x0024


	//----- nvinfo : EIATTR_SW_WAR
	.align		4
.L_184:
        /*0090*/ 	.byte	0x04, 0x36
        /*0092*/ 	.short	(.L_186 - .L_185)
.L_185:
        /*0094*/ 	.word	0x00000008
.L_186:


//--------------------- .nv.info.shadow_phase_kernel --------------------------
	.section	.nv.info.shadow_phase_kernel,"",@"SHT_CUDA_INFO"
	.sectionflags	@""
	.align	4


	//----- nvinfo : EIATTR_CUDA_API_VERSION
	.align		4
        /*0000*/ 	.byte	0x04, 0x37
        /*0002*/ 	.short	(.L_188 - .L_187)
.L_187:
        /*0004*/ 	.word	0x00000082


	//----- nvinfo : EIATTR_KPARAM_INFO
	.align		4
.L_188:
        /*0008*/ 	.byte	0x04, 0x17
        /*000a*/ 	.short	(.L_190 - .L_189)
.L_189:
        /*000c*/ 	.word	0x00000000
        /*0010*/ 	.short	0x0002
        /*0012*/ 	.short	0x0010
        /*0014*/ 	.byte	0x00, 0xf0, 0x11, 0x00


	//----- nvinfo : EIATTR_KPARAM_INFO
	.align		4
.L_190:
        /*0018*/ 	.byte	0x04, 0x17
        /*001a*/ 	.short	(.L_192 - .L_191)
.L_191:
        /*001c*/ 	.word	0x00000000
        /*0020*/ 	.short	0x0001
        /*0022*/ 	.short	0x0008
        /*0024*/ 	.byte	0x00, 0xf5, 0x21, 0x00


	//----- nvinfo : EIATTR_KPARAM_INFO
	.align		4
.L_192:
        /*0028*/ 	.byte	0x04, 0x17
        /*002a*/ 	.short	(.L_194 - .L_193)
.L_193:
        /*002c*/ 	.word	0x00000000
        /*0030*/ 	.short	0x0000
        /*0032*/ 	.short	0x0000
        /*0034*/ 	.byte	0x00, 0xf5, 0x21, 0x00


	//----- nvinfo : EIATTR_SPARSE_MMA_MASK
	.align		4
.L_194:
        /*0038*/ 	.byte	0x03, 0x50
        /*003a*/ 	.short	0x0000


	//----- nvinfo : EIATTR_MAXREG_COUNT
	.align		4
        /*003c*/ 	.byte	0x03, 0x1b
        /*003e*/ 	.short	0x00ff


	//----- nvinfo : EIATTR_MERCURY_ISA_VERSION
	.align		4
        /*0040*/ 	.byte	0x03, 0x5f
        /*0042*/ 	.short	0x0101


	//----- nvinfo : EIATTR_VRC_CTA_INIT_COUNT
	.align		4
        /*0044*/ 	.byte	0x02, 0x4a
	.zero		1
	.zero		1


	//----- nvinfo : EIATTR_EXIT_INSTR_OFFSETS
	.align		4
        /*0048*/ 	.byte	0x04, 0x1c
        /*004a*/ 	.short	(.L_196 - .L_195)


	//   ....[0]....
.L_195:
        /*004c*/ 	.word	0x00000070


	//   ....[1]....
        /*0050*/ 	.word	0x00000380


	//----- nvinfo : EIATTR_CRS_STACK_SIZE
	.align		4
.L_196:
        /*0054*/ 	.byte	0x04, 0x1e
        /*0056*/ 	.short	(.L_198 - .L_197)
.L_197:
        /*0058*/ 	.word	0x00000000


	//----- nvinfo : EIATTR_CBANK_PARAM_SIZE
	.align		4
.L_198:
        /*005c*/ 	.byte	0x03, 0x19
        /*005e*/ 	.short	0x0014


	//----- nvinfo : EIATTR_PARAM_CBANK
	.align		4
        /*0060*/ 	.byte	0x04, 0x0a
        /*0062*/ 	.short	(.L_200 - .L_199)
	.align		4
.L_199:
        /*0064*/ 	.word	index@(.nv.constant0.shadow_phase_kernel)
        /*0068*/ 	.short	0x0380
        /*006a*/ 	.short	0x0014


	//----- nvinfo : EIATTR_SW_WAR
	.align		4
.L_200:
        /*006c*/ 	.byte	0x04, 0x36
        /*006e*/ 	.short	(.L_202 - .L_201)
.L_201:
        /*0070*/ 	.word	0x00000008
.L_202:


//--------------------- .nv.info.lucas_numbers_kernel --------------------------
	.section	.nv.info.lucas_numbers_kernel,"",@"SHT_CUDA_INFO"
	.sectionflags	@""
	.align	4


	//----- nvinfo : EIATTR_CUDA_API_VERSION
	.align		4
        /*0000*/ 	.byte	0x04, 0x37
        /*0002*/ 	.short	(.L_204 - .L_203)
.L_203:
        /*0004*/ 	.word	0x00000082


	//----- nvinfo : EIATTR_KPARAM_INFO
	.align		4
.L_204:
        /*0008*/ 	.byte	0x04, 0x17
        /*000a*/ 	.short	(.L_206 - .L_205)
.L_205:
        /*000c*/ 	.word	0x00000000
        /*0010*/ 	.short	0x0002
        /*0012*/ 	.short	0x0010
        /*0014*/ 	.byte	0x00, 0xf0, 0x11, 0x00


	//----- nvinfo : EIATTR_KPARAM_INFO
	.align		4
.L_206:
        /*0018*/ 	.byte	0x04, 0x17
        /*001a*/ 	.short	(.L_208 - .L_207)
.L_207:
        /*001c*/ 	.word	0x00000000
        /*0020*/ 	.short	0x0001
        /*0022*/ 	.short	0x0008
        /*0024*/ 	.byte	0x00, 0xf5, 0x21, 0x00


	//----- nvinfo : EIATTR_KPARAM_INFO
	.align		4
.L_208:
        /*0028*/ 	.byte	0x04, 0x17
        /*002a*/ 	.short	(.L_210 - .L_209)
.L_209:
        /*002c*/ 	.word	0x00000000
        /*0030*/ 	.short	0x0000
        /*0032*/ 	.short	0x0000
        /*0034*/ 	.byte	0x00, 0xf5, 0x21, 0x00


	//----- nvinfo : EIATTR_SPARSE_MMA_MASK
	.align		4
.L_210:
        /*0038*/ 	.byte	0x03, 0x50
        /*003a*/ 	.short	0x0000


	//----- nvinfo : EIATTR_MAXREG_COUNT
	.align		4
        /*003c*/ 	.byte	0x03, 0x1b
        /*003e*/ 	.short	0x00ff


	//----- nvinfo : EIATTR_MERCURY_ISA_VERSION
	.align		4
        /*0040*/ 	.byte	0x03, 0x5f
        /*0042*/ 	.short	0x0101


	//----- nvinfo : EIATTR_VRC_CTA_INIT_COUNT
	.align		4
        /*0044*/ 	.byte	0x02, 0x4a
	.zero		1
	.zero		1


	//----- nvinfo : EIATTR_EXIT_INSTR_OFFSETS
	.align		4
        /*0048*/ 	.byte	0x04, 0x1c
        /*004a*/ 	.short	(.L_212 - .L_211)


	//   ....[0]....
.L_211:
        /*004c*/ 	.word	0x00000070


	//   ....[1]....
        /*0050*/ 	.word	0x00000880


	//   ....[2]....
        /*0054*/ 	.word	0x000008e0


	//   ....[3]....
        /*0058*/ 	.word	0x00000940


	//----- nvinfo : EIATTR_CRS_STACK_SIZE
	.align		4
.L_212:
        /*005c*/ 	.byte	0x04, 0x1e
        /*005e*/ 	.short	(.L_214 - .L_213)
.L_213:
        /*0060*/ 	.word	0x00000000


	//----- nvinfo : EIATTR_CBANK_PARAM_SIZE
	.align		4
.L_214:
        /*0064*/ 	.byte	0x03, 0x19
        /*0066*/ 	.short	0x0014


	//----- nvinfo : EIATTR_PARAM_CBANK
	.align		4
        /*0068*/ 	.byte	0x04, 0x0a
        /*006a*/ 	.short	(.L_216 - .L_215)
	.align		4
.L_215:
        /*006c*/ 	.word	index@(.nv.constant0.lucas_numbers_kernel)
        /*0070*/ 	.short	0x0380
        /*0072*/ 	.short	0x0014


	//----- nvinfo : EIATTR_SW_WAR
	.align		4
.L_216:
        /*0074*/ 	.byte	0x04, 0x36
        /*0076*/ 	.short	(.L_218 - .L_217)
.L_217:
        /*0078*/ 	.word	0x00000008
.L_218:


//--------------------- .nv.info.lucas_lehmer_kernel --------------------------
	.section	.nv.info.lucas_lehmer_kernel,"",@"SHT_CUDA_INFO"
	.sectionflags	@""
	.align	4


	//----- nvinfo : EIATTR_CUDA_API_VERSION
	.align		4
        /*0000*/ 	.byte	0x04, 0x37
        /*0002*/ 	.short	(.L_220 - .L_219)
.L_219:
        /*0004*/ 	.word	0x00000082


	//----- nvinfo : EIATTR_KPARAM_INFO
	.align		4
.L_220:
        /*0008*/ 	.byte	0x04, 0x17
        /*000a*/ 	.short	(.L_222 - .L_221)
.L_221:
        /*000c*/ 	.word	0x00000000
        /*0010*/ 	.short	0x0002
        /*0012*/ 	.short	0x0010
        /*0014*/ 	.byte	0x00, 0xf0, 0x11, 0x00


	//----- nvinfo : EIATTR_KPARAM_INFO
	.align		4
.L_222:
        /*0018*/ 	.byte	0x04, 0x17
        /*001a*/ 	.short	(.L_224 - .L_223)
.L_223:
        /*001c*/ 	.word	0x00000000
        /*0020*/ 	.short	0x0001
        /*0022*/ 	.short	0x0008
        /*0024*/ 	.byte	0x00, 0xf5, 0x21, 0x00


	//----- nvinfo : EIATTR_KPARAM_INFO
	.align		4
.L_224:
        /*0028*/ 	.byte	0x04, 0x17
        /*002a*/ 	.short	(.L_226 - .L_225)
.L_225:
        /*002c*/ 	.word	0x00000000
        /*0030*/ 	.short	0x0000
        /*0032*/ 	.short	0x0000
        /*0034*/ 	.byte	0x00, 0xf5, 0x21, 0x00


	//----- nvinfo : EIATTR_SPARSE_MMA_MASK
	.align		4
.L_226:
        /*0038*/ 	.byte	0x03, 0x50
        /*003a*/ 	.short	0x0000


	//----- nvinfo : EIATTR_MAXREG_COUNT
	.align		4
        /*003c*/ 	.byte	0x03, 0x1b
        /*003e*/ 	.short	0x00ff


	//----- nvinfo : EIATTR_MERCURY_ISA_VERSION
	.align		4
        /*0040*/ 	.byte	0x03, 0x5f
        /*0042*/ 	.short	0x0101


	//----- nvinfo : EIATTR_VRC_CTA_INIT_COUNT
	.align		4
        /*0044*/ 	.byte	0x02, 0x4a
	.zero		1
	.zero		1


	//----- nvinfo : EIATTR_EXIT_INSTR_OFFSETS
	.align		4
        /*0048*/ 	.byte	0x04, 0x1c
        /*004a*/ 	.short	(.L_228 - .L_227)


	//   ....[0]....
.L_227:
        /*004c*/ 	.word	0x00000070


	//   ....[1]....
        /*0050*/ 	.word	0x00000120


	//   ....[2]....
        /*0054*/ 	.word	0x00000180


	//   ....[3]....
        /*0058*/ 	.word	0x000008d0


	//----- nvinfo : EIATTR_CRS_STACK_SIZE
	.align		4
.L_228:
        /*005c*/ 	.byte	0x04, 0x1e
        /*005e*/ 	.short	(.L_230 - .L_229)
.L_229:
        /*0060*/ 	.word	0x00000000


	//----- nvinfo : EIATTR_CBANK_PARAM_SIZE
	.align		4
.L_230:
        /*0064*/ 	.byte	0x03, 0x19
        /*0066*/ 	.short	0x0014


	//----- nvinfo : EIATTR_PARAM_CBANK
	.align		4
        /*0068*/ 	.byte	0x04, 0x0a
        /*006a*/ 	.short	(.L_232 - .L_231)
	.align		4
.L_231:
        /*006c*/ 	.word	index@(.nv.constant0.lucas_lehmer_kernel)
        /*0070*/ 	.short	0x0380
        /*0072*/ 	.short	0x0014


	//----- nvinfo : EIATTR_SW_WAR
	.align		4
.L_232:
        /*0074*/ 	.byte	0x04, 0x36
        /*0076*/ 	.short	(.L_234 - .L_233)
.L_233:
        /*0078*/ 	.word	0x00000008
.L_234:


//--------------------- .nv.info.mersenne_numbers_kernel --------------------------
	.section	.nv.info.mersenne_numbers_kernel,"",@"SHT_CUDA_INFO"
	.sectionflags	@""
	.align	4


	//----- nvinfo : EIATTR_CUDA_API_VERSION
	.align		4
        /*0000*/ 	.byte	0x04, 0x37
        /*0002*/ 	.short	(.L_236 - .L_235)
.L_235:
        /*0004*/ 	.word	0x00000082


	//----- nvinfo : EIATTR_KPARAM_INFO
	.align		4
.L_236:
        /*0008*/ 	.byte	0x04, 0x17
        /*000a*/ 	.short	(.L_238 - .L_237)
.L_237:
        /*000c*/ 	.word	0x00000000
        /*0010*/ 	.short	0x0002
        /*0012*/ 	.short	0x0010
        /*0014*/ 	.byte	0x00, 0xf0, 0x11, 0x00


	//----- nvinfo : EIATTR_KPARAM_INFO
	.align		4
.L_238:
        /*0018*/ 	.byte	0x04, 0x17
        /*001a*/ 	.short	(.L_240 - .L_239)
.L_239:
        /*001c*/ 	.word	0x00000000
        /*0020*/ 	.short	0x0001
        /*0022*/ 	.short	0x0008
        /*0024*/ 	.byte	0x00, 0xf5, 0x21, 0x00


	//----- nvinfo : EIATTR_KPARAM_INFO
	.align		4
.L_240:
        /*0028*/ 	.byte	0x04, 0x17
        /*002a*/ 	.short	(.L_242 - .L_241)
.L_241:
        /*002c*/ 	.word	0x00000000
        /*0030*/ 	.short	0x0000
        /*0032*/ 	.short	0x0000
        /*0034*/ 	.byte	0x00, 0xf5, 0x21, 0x00


	//----- nvinfo : EIATTR_SPARSE_MMA_MASK
	.align		4
.L_242:
        /*0038*/ 	.byte	0x03, 0x50
        /*003a*/ 	.short	0x0000


	//----- nvinfo : EIATTR_MAXREG_COUNT
	.align		4
        /*003c*/ 	.byte	0x03, 0x1b
        /*003e*/ 	.short	0x00ff


	//----- nvinfo : EIATTR_MERCURY_ISA_VERSION
	.align		4
        /*0040*/ 	.byte	0x03, 0x5f
        /*0042*/ 	.short	0x0101


	//----- nvinfo : EIATTR_VRC_CTA_INIT_COUNT
	.align		4
        /*0044*/ 	.byte	0x02, 0x4a
	.zero		1
	.zero		1


	//----- nvinfo : EIATTR_EXIT_INSTR_OFFSETS
	.align		4
        /*0048*/ 	.byte	0x04, 0x1c
        /*004a*/ 	.short	(.L_244 - .L_243)


	//   ....[0]....
.L_243:
        /*004c*/ 	.word	0x00000070


	//   ....[1]....
        /*0050*/ 	.word	0x00000160


	//   ....[2]....
        /*0054*/ 	.word	0x000001a0


	//----- nvinfo : EIATTR_CRS_STACK_SIZE
	.align		4
.L_244:
        /*0058*/ 	.byte	0x04, 0x1e
        /*005a*/ 	.short	(.L_246 - .L_245)
.L_245:
        /*005c*/ 	.word	0x00000000


	//----- nvinfo : EIATTR_CBANK_PARAM_SIZE
	.align		4
.L_246:
        /*0060*/ 	.byte	0x03, 0x19
        /*0062*/ 	.short	0x0014


	//----- nvinfo : EIATTR_PARAM_CBANK
	.align		4
        /*0064*/ 	.byte	0x04, 0x0a
        /*0066*/ 	.short	(.L_248 - .L_247)
	.align		4
.L_247:
        /*0068*/ 	.word	index@(.nv.constant0.mersenne_numbers_kernel)
        /*006c*/ 	.short	0x0380
        /*006e*/ 	.short	0x0014


	//----- nvinfo : EIATTR_SW_WAR
	.align		4
.L_248:
        /*0070*/ 	.byte	0x04, 0x36
        /*0072*/ 	.short	(.L_250 - .L_249)
.L_249:
        /*0074*/ 	.word	0x00000008
.L_250:


//--------------------- .nv.info.is_fermat_prime_kernel --------------------------
	.section	.nv.info.is_fermat_prime_kernel,"",@"SHT_CUDA_INFO"
	.sectionflags	@""
	.align	4


	//----- nvinfo : EIATTR_CUDA_API_VERSION
	.align		4
        /*0000*/ 	.byte	0x04, 0x37
        /*0002*/ 	.short	(.L_252 - .L_251)
.L_251:
        /*0004*/ 	.word	0x00000082


	//----- nvinfo : EIATTR_KPARAM_INFO
	.align		4
.L_252:
        /*0008*/ 	.byte	0x04, 0x17
        /*000a*/ 	.short	(.L_254 - .L_253)
.L_253:
        /*000c*/ 	.word	0x00000000
        /*0010*/ 	.short	0x0002
        /*0012*/ 	.short	0x0010
        /*0014*/ 	.byte	0x00, 0xf0, 0x11, 0x00


	//----- nvinfo : EIATTR_KPARAM_INFO
	.align		4
.L_254:
        /*0018*/ 	.byte	0x04, 0x17
        /*001a*/ 	.short	(.L_256 - .L_255)
.L_255:
        /*001c*/ 	.word	0x00000000
        /*0020*/ 	.short	0x0001
        /*0022*/ 	.short	0x0008
        /*0024*/ 	.byte	0x00, 0xf5, 0x21, 0x00


	//----- nvinfo : EIATTR_KPARAM_INFO
	.align		4
.L_256:
        /*0028*/ 	.byte	0x04, 0x17
        /*002a*/ 	.short	(.L_258 - .L_257)
.L_257:
        /*002c*/ 	.word	0x00000000
        /*0030*/ 	.short	0x0000
        /*0032*/ 	.short	0x0000
        /*0034*/ 	.byte	0x00, 0xf5, 0x21, 0x00


	//----- nvinfo : EIATTR_SPARSE_MMA_MASK
	.align		4
.L_258:
        /*0038*/ 	.byte	0x03, 0x50
        /*003a*/ 	.short	0x0000


	//----- nvinfo : EIATTR_MAXREG_COUNT
	.align		4
        /*003c*/ 	.byte	0x03, 0x1b
        /*003e*/ 	.short	0x00ff


	//----- nvinfo : EIATTR_MERCURY_ISA_VERSION
	.align		4
        /*0040*/ 	.byte	0x03, 0x5f
        /*0042*/ 	.short	0x0101


	//----- nvinfo : EIATTR_VRC_CTA_INIT_COUNT
	.align		4
        /*0044*/ 	.byte	0x02, 0x4a
	.zero		1
	.zero		1


	//----- nvinfo : EIATTR_EXIT_INSTR_OFFSETS
	.align		4
        /*0048*/ 	.byte	0x04, 0x1c
        /*004a*/ 	.short	(.L_260 - .L_259)


	//   ....[0]....
.L_259:
        /*004c*/ 	.word	0x00000070


	//   ....[1]....
        /*0050*/ 	.word	0x00000110


	//----- nvinfo : EIATTR_CBANK_PARAM_SIZE
	.align		4
.L_260:
        /*0054*/ 	.byte	0x03, 0x19
        /*0056*/ 	.short	0x0014


	//----- nvinfo : EIATTR_PARAM_CBANK
	.align		4
        /*0058*/ 	.byte	0x04, 0x0a
        /*005a*/ 	.short	(.L_262 - .L_261)
	.align		4
.L_261:
        /*005c*/ 	.word	index@(.nv.constant0.is_fermat_prime_kernel)
        /*0060*/ 	.short	0x0380
        /*0062*/ 	.short	0x0014


	//----- nvinfo : EIATTR_SW_WAR
	.align		4
.L_262:
        /*0064*/ 	.byte	0x04, 0x36
        /*0066*/ 	.short	(.L_264 - .L_263)
.L_263:
        /*0068*/ 	.word	0x00000008
.L_264:


//--------------------- .nv.info.fermat_numbers_kernel --------------------------
	.section	.nv.info.fermat_numbers_kernel,"",@"SHT_CUDA_INFO"
	.sectionflags	@""
	.align	4


	//----- nvinfo : EIATTR_CUDA_API_VERSION
	.align		4
        /*0000*/ 	.byte	0x04, 0x37
        /*0002*/ 	.short	(.L_266 - .L_265)
.L_265:
        /*0004*/ 	.word	0x00000082


	//----- nvinfo : EIATTR_KPARAM_INFO
	.align		4
.L_266:
        /*0008*/ 	.byte	0x04, 0x17
        /*000a*/ 	.short	(.L_268 - .L_267)
.L_267:
        /*000c*/ 	.word	0x00000000
        /*0010*/ 	.short	0x0002
        /*0012*/ 	.short	0x0010
        /*0014*/ 	.byte	0x00, 0xf0, 0x11, 0x00


	//----- nvinfo : EIATTR_KPARAM_INFO
	.align		4
.L_268:
        /*0018*/ 	.byte	0x04, 0x17
        /*001a*/ 	.short	(.L_270 - .L_269)
.L_269:
        /*001c*/ 	.word	0x00000000
        /*0020*/ 	.short	0x0001
        /*0022*/ 	.short	0x0008
        /*0024*/ 	.byte	0x00, 0xf5, 0x21, 0x00


	//----- nvinfo : EIATTR_KPARAM_INFO
	.align		4
.L_270:
        /*0028*/ 	.byte	0x04, 0x17
        /*002a*/ 	.short	(.L_272 - .L_271)
.L_271:
        /*002c*/ 	.word	0x00000000
        /*0030*/ 	.short	0x0000
        /*0032*/ 	.short	0x0000
        /*0034*/ 	.byte	0x00, 0xf5, 0x21, 0x00


	//----- nvinfo : EIATTR_SPARSE_MMA_MASK
	.align		4
.L_272:
        /*0038*/ 	.byte	0x03, 0x50
        /*003a*/ 	.short	0x0000


	//----- nvinfo : EIATTR_MAXREG_COUNT
	.align		4
        /*003c*/ 	.byte	0x03, 0x1b
        /*003e*/ 	.short	0x00ff


	//----- nvinfo : EIATTR_MERCURY_ISA_VERSION
	.align		4
        /*0040*/ 	.byte	0x03, 0x5f
        /*0042*/ 	.short	0x0101


	//----- nvinfo : EIATTR_VRC_CTA_INIT_COUNT
	.align		4
        /*0044*/ 	.byte	0x02, 0x4a
	.zero		1
	.zero		1


	//----- nvinfo : EIATTR_EXIT_INSTR_OFFSETS
	.align		4
        /*0048*/ 	.byte	0x04, 0x1c
        /*004a*/ 	.short	(.L_274 - .L_273)


	//   ....[0]....
.L_273:
        /*004c*/ 	.word	0x00000070


	//   ....[1]....
        /*0050*/ 	.word	0x00000170


	//   ....[2]....
        /*0054*/ 	.word	0x000001b0


	//----- nvinfo : EIATTR_CRS_STACK_SIZE
	.align		4
.L_274:
        /*0058*/ 	.byte	0x04, 0x1e
        /*005a*/ 	.short	(.L_276 - .L_275)
.L_275:
        /*005c*/ 	.word	0x00000000


	//----- nvinfo : EIATTR_CBANK_PARAM_SIZE
	.align		4
.L_276:
        /*0060*/ 	.byte	0x03, 0x19
        /*0062*/ 	.short	0x0014


	//----- nvinfo : EIATTR_PARAM_CBANK
	.align		4
        /*0064*/ 	.byte	0x04, 0x0a
        /*0066*/ 	.short	(.L_278 - .L_277)
	.align		4
.L_277:
        /*0068*/ 	.word	index@(.nv.constant0.fermat_numbers_kernel)
        /*006c*/ 	.short	0x0380
        /*006e*/ 	.short	0x0014


	//----- nvinfo : EIATTR_SW_WAR
	.align		4
.L_278:
        /*0070*/ 	.byte	0x04, 0x36
        /*0072*/ 	.short	(.L_280 - .L_279)
.L_279:
        /*0074*/ 	.word	0x00000008
.L_280:


//--------------------- .nv.callgraph             --------------------------
	.section	.nv.callgraph,"",@"SHT_CUDA_CALLGRAPH"
	.align	4
	.sectionentsize	8
	.align		4
        /*0000*/ 	.word	0x00000000
	.align		4
        /*0004*/ 	.word	0xffffffff
	.align		4
        /*0008*/ 	.word	0x00000000
	.align		4
        /*000c*/ 	.word	0xfffffffe
	.align		4
        /*0010*/ 	.word	0x00000000
	.align		4
        /*0014*/ 	.word	0xfffffffd
	.align		4
        /*0018*/ 	.word	0x00000000
	.align		4
        /*001c*/ 	.word	0xfffffffc


//--------------------- .nv.constant3             --------------------------
	.section	.nv.constant3,"a",@progbits
	.align	8
.nv.constant3:
	.type		PHI,@object
	.size		PHI,(PHI_CONJUGATE - PHI)
PHI:
        /*0000*/ 	.byte	0xa8, 0xf4, 0x97, 0x9b, 0x77, 0xe3, 0xf9, 0x3f
	.type		PHI_CONJUGATE,@object
	.size		PHI_CONJUGATE,(Q - PHI_CONJUGATE)
PHI_CONJUGATE:
        /*0008*/ 	.byte	0x4f, 0xe9, 0x2f, 0x37, 0xef, 0xc6, 0xe3, 0xbf
	.type		Q,@object
	.size		Q,(.L_2 - Q)
Q:
        /*0010*/ 	.byte	0xff, 0xaf, 0x5c, 0x30, 0x79, 0x0d, 0x9c, 0x3f
.L_2:


//--------------------- .nv.constant2.apply_hierarchy_correction_kernel --------------------------
	.section	.nv.constant2.apply_hierarchy_correction_kernel,"a",@progbits
	.sectionflags	@""
	.align	4
.nv.constant2.apply_hierarchy_correction_kernel:
        /*0000*/ 	.byte	0x60, 0x02, 0x00, 0x00, 0x10, 0x01, 0x00, 0x00, 0x20, 0x07, 0x00, 0x00, 0xc0, 0x05, 0x00, 0x00
        /*0010*/ 	.byte	0x30, 0x04, 0x00, 0x00, 0x20, 0x07, 0x00, 0x00


//--------------------- .text.apply_suppression_kernel --------------------------
	.section	.text.apply_suppression_kernel,"ax",@progbits
	.align	128
        .global         apply_suppression_kernel
        .type           apply_suppression_kernel,@function
        .size           apply_suppression_kernel,(.L_x_159 - apply_suppression_kernel)
        .other          apply_suppression_kernel,@"STO_CUDA_ENTRY STV_DEFAULT"
apply_suppression_kernel:
.text.apply_suppression_kernel:
[----:B------:R-:W-:Y:S01]  /*0000*/  LDC R1, c[0x0][0x37c] ;  /* 0x0000df00ff017b82 */ /* 0x000fe20000000800 */
[----:B------:R-:W0:Y:S07]  /*0010*/  S2R R3, SR_TID.X ;  /* 0x0000000000037919 */ /* 0x000e2e0000002100 */
[----:B------:R-:W0:Y:S01]  /*0020*/  S2UR UR4, SR_CTAID.X ;  /* 0x00000000000479c3 */ /* 0x000e220000002500 */
[----:B------:R-:W1:Y:S07]  /*0030*/  LDCU UR5, c[0x0][0x394] ;  /* 0x00007280ff0577ac */ /* 0x000e6e0008000800 */
[----:B------:R-:W0:Y:S02]  /*0040*/  LDC R0, c[0x0][0x360] ;  /* 0x0000d800ff007b82 */ /* 0x000e240000000800 */
[----:B0-----:R-:W-:-:S05]  /*0050*/  IMAD R0, R0, UR4, R3 ;  /* 0x0000000400007c24 */ /* 0x001fca000f8e0203 */
[----:B-1----:R-:W-:-:S13]  /*0060*/  ISETP.GE.AND P0, PT, R0, UR5, PT ;  /* 0x0000000500007c0c */ /* 0x002fda000bf06270 */
[----:B------:R-:W-:Y:S05]  /*0070*/  @P0 EXIT ;  /* 0x000000000000094d */ /* 0x000fea0003800000 */
[----:B------:R-:W0:Y:S01]  /*0080*/  LDC R10, c[0x0][0x390] ;  /* 0x0000e400ff0a7b82 */ /* 0x000e220000000800 */
[----:B------:R-:W-:Y:S02]  /*0090*/  IMAD.MOV.U32 R2, RZ, RZ, 0x0 ;  /* 0x00000000ff027424 */ /* 0x000fe400078e00ff */
[----:B------:R-:W-:Y:S01]  /*00a0*/  IMAD.MOV.U32 R3, RZ, RZ, 0x3ff00000 ;  /* 0x3ff00000ff037424 */ /* 0x000fe200078e00ff */
[----:B0-----:R-:W-:-:S13]  /*00b0*/  ISETP.NE.AND P0, PT, R10, RZ, PT ;  /* 0x000000ff0a00720c */ /* 0x001fda0003f05270 */
[----:B------:R-:W-:Y:S05]  /*00c0*/  @!P0 BRA `(.L_x_0) ;  /* 0x00000004001c8947 */ /* 0x000fea0003800000 */
[----:B------:R-:W-:Y:S01]  /*00d0*/  IABS R4, R10 ;  /* 0x0000000a00047213 */ /* 0x000fe20000000000 */
[----:B------:R-:W-:Y:S02]  /*00e0*/  IMAD.MOV.U32 R2, RZ, RZ, 0x0 ;  /* 0x00000000ff027424 */ /* 0x000fe400078e00ff */
[----:B------:R-:W-:Y:S01]  /*00f0*/  IMAD.MOV.U32 R3, RZ, RZ, 0x3ff00000 ;  /* 0x3ff00000ff037424 */ /* 0x000fe200078e00ff */
[C---:B------:R-:W-:Y:S02]  /*0100*/  ISETP.GE.U32.AND P0, PT, R4.reuse, 0x4, PT ;  /* 0x000000040400780c */ /* 0x040fe40003f06070 */
[----:B------:R-:W-:-:S11]  /*0110*/  LOP3.LUT R5, R4, 0x3, RZ, 0xc0, !PT ;  /* 0x0000000304057812 */ /* 0x000fd600078ec0ff */
[----:B------:R-:W-:Y:S05]  /*0120*/  @!P0 BRA `(.L_x_1) ;  /* 0x0000000000e08947 */ /* 0x000fea0003800000 */
[----:B------:R-:W-:Y:S01]  /*0130*/  LOP3.LUT R4, R4, 0xfffffffc, RZ, 0xc0, !PT ;  /* 0xfffffffc04047812 */ /* 0x000fe200078ec0ff */
[----:B------:R-:W-:Y:S02]  /*0140*/  IMAD.MOV.U32 R2, RZ, RZ, 0x0 ;  /* 0x00000000ff027424 */ /* 0x000fe400078e00ff */
[----:B------:R-:W-:Y:S02]  /*0150*/  IMAD.MOV.U32 R3, RZ, RZ, 0x3ff00000 ;  /* 0x3ff00000ff037424 */ /* 0x000fe400078e00ff */
[----:B------:R-:W-:-:S05]  /*0160*/  IMAD.MOV R4, RZ, RZ, -R4 ;  /* 0x000000ffff047224 */ /* 0x000fca00078e0a04 */
[----:B------:R-:W-:-:S13]  /*0170*/  ISETP.GE.AND P0, PT, R4, RZ, PT ;  /* 0x000000ff0400720c */ /* 0x000fda0003f06270 */
[----:B------:R-:W-:Y:S05]  /*0180*/  @P0 BRA `(.L_x_2) ;  /* 0x0000000000a40947 */ /* 0x000fea0003800000 */
[----:B------:R-:W-:Y:S01]  /*0190*/  IMAD.MOV R6, RZ, RZ, -R4 ;  /* 0x000000ffff067224 */ /* 0x000fe200078e0a04 */
[----:B------:R-:W-:-:S04]  /*01a0*/  PLOP3.LUT P0, PT, PT, PT, PT, 0x80, 0x8 ;  /* 0x000000000008781c */ /* 0x000fc80003f0f070 */
[----:B------:R-:W-:-:S13]  /*01b0*/  ISETP.GT.AND P1, PT, R6, 0xc, PT ;  /* 0x0000000c0600780c */ /* 0x000fda0003f24270 */
[----:B------:R-:W-:Y:S05]  /*01c0*/  @!P1 BRA `(.L_x_3) ;  /* 0x0000000000549947 */ /* 0x000fea0003800000 */
[----:B------:R-:W-:Y:S01]  /*01d0*/  PLOP3.LUT P0, PT, PT, PT, PT, 0x8, 0x80 ;  /* 0x000000000080781c */ /* 0x000fe20003f0e170 */
[----:B------:R-:W0:-:S12]  /*01e0*/  LDCU.64 UR4, c[0x3][URZ] ;  /* 0x00c00000ff0477ac */ /* 0x000e180008000a00 */
.L_x_4:
[----:B0-----:R-:W-:Y:S01]  /*01f0*/  DMUL R2, R2, UR4 ;  /* 0x0000000402027c28 */ /* 0x001fe20008000000 */
[----:B------:R-:W-:-:S05]  /*0200*/  VIADD R4, R4, 0x10 ;  /* 0x0000001004047836 */ /* 0x000fca0000000000 */
[----:B------:R-:W-:Y:S02]  /*0210*/  ISETP.GE.AND P1, PT, R4, -0xc, PT ;  /* 0xfffffff40400780c */ /* 0x000fe40003f26270 */
[----:B------:R-:W-:-:S08]  /*0220*/  DMUL R2, R2, UR4 ;  /* 0x0000000402027c28 */ /* 0x000fd00008000000 */
        /* <DEDUP_REMOVED lines=13> */
[----:B------:R-:W-:Y:S01]  /*0300*/  DMUL R2, R2, UR4 ;  /* 0x0000000402027c28 */ /* 0x000fe20008000000 */
[----:B------:R-:W-:Y:S10]  /*0310*/  @!P1 BRA `(.L_x_4) ;  /* 0xfffffffc00b49947 */ /* 0x000ff4000383ffff */
.L_x_3:
[----:B------:R-:W-:-:S05]  /*0320*/  IMAD.MOV R6, RZ, RZ, -R4 ;  /* 0x000000ffff067224 */ /* 0x000fca00078e0a04 */
[----:B------:R-:W-:-:S13]  /*0330*/  ISETP.GT.AND P1, PT, R6, 0x4, PT ;  /* 0x000000040600780c */ /* 0x000fda0003f24270 */
[----:B------:R-:W-:Y:S05]  /*0340*/  @!P1 BRA `(.L_x_5) ;  /* 0x00000000002c9947 */ /* 0x000fea0003800000 */
[----:B------:R-:W0:Y:S01]  /*0350*/  LDCU.64 UR4, c[0x3][URZ] ;  /* 0x00c00000ff0477ac */ /* 0x000e220008000a00 */
[----:B------:R-:W-:Y:S01]  /*0360*/  PLOP3.LUT P0, PT, PT, PT, PT, 0x8, 0x80 ;  /* 0x000000000080781c */ /* 0x000fe20003f0e170 */
[----:B------:R-:W-:Y:S01]  /*0370*/  VIADD R4, R4, 0x8 ;  /* 0x0000000804047836 */ /* 0x000fe20000000000 */
[----:B0-----:R-:W-:-:S08]  /*0380*/  DMUL R2, R2, UR4 ;  /* 0x0000000402027c28 */ /* 0x001fd00008000000 */
[----:B------:R-:W-:-:S08]  /*0390*/  DMUL R2, R2, UR4 ;  /* 0x0000000402027c28 */ /* 0x000fd00008000000 */
[----:B------:R-:W-:-:S08]  /*03a0*/  DMUL R2, R2, UR4 ;  /* 0x0000000402027c28 */ /* 0x000fd00008000000 */
[----:B------:R-:W-:-:S08]  /*03b0*/  DMUL R2, R2, UR4 ;  /* 0x0000000402027c28 */ /* 0x000fd00008000000 */
[----:B------:R-:W-:-:S08]  /*03c0*/  DMUL R2, R2, UR4 ;  /* 0x0000000402027c28 */ /* 0x000fd00008000000 */
[----:B------:R-:W-:-:S08]  /*03d0*/  DMUL R2, R2, UR4 ;  /* 0x0000000402027c28 */ /* 0x000fd00008000000 */
[----:B------:R-:W-:-:S08]  /*03e0*/  DMUL R2, R2, UR4 ;  /* 0x0000000402027c28 */ /* 0x000fd00008000000 */
[----:B------:R-:W-:-:S11]  /*03f0*/  DMUL R2, R2, UR4 ;  /* 0x0000000402027c28 */ /* 0x000fd60008000000 */
.L_x_5:
[----:B------:R-:W-:-:S13]  /*0400*/  ISETP.NE.OR P0, PT, R4, RZ, P0 ;  /* 0x000000ff0400720c */ /* 0x000fda0000705670 */
[----:B------:R-:W-:Y:S05]  /*0410*/  @!P0 BRA `(.L_x_1) ;  /* 0x0000000000248947 */ /* 0x000fea0003800000 */
.L_x_2:
[----:B------:R-:W0:Y:S01]  /*0420*/  LDCU.64 UR4, c[0x3][URZ] ;  /* 0x00c00000ff0477ac */ /* 0x000e220008000a00 */
[----:B------:R-:W-:Y:S01]  /*0430*/  NOP ;  /* 0x0000000000007918 */ /* 0x000fe20000000000 */
.L_x_6:
[----:B0-----:R-:W-:Y:S01]  /*0440*/  DMUL R2, R2, UR4 ;  /* 0x0000000402027c28 */ /* 0x001fe20008000000 */
[----:B------:R-:W-:-:S05]  /*0450*/  VIADD R4, R4, 0x4 ;  /* 0x0000000404047836 */ /* 0x000fca0000000000 */
[----:B------:R-:W-:Y:S02]  /*0460*/  ISETP.NE.AND P0, PT, R4, RZ, PT ;  /* 0x000000ff0400720c */ /* 0x000fe40003f05270 */
[----:B------:R-:W-:-:S08]  /*0470*/  DMUL R2, R2, UR4 ;  /* 0x0000000402027c28 */ /* 0x000fd00008000000 */
[----:B------:R-:W-:-:S08]  /*0480*/  DMUL R2, R2, UR4 ;  /* 0x0000000402027c28 */ /* 0x000fd00008000000 */
[----:B------:R-:W-:Y:S01]  /*0490*/  DMUL R2, R2, UR4 ;  /* 0x0000000402027c28 */ /* 0x000fe20008000000 */
[----:B------:R-:W-:Y:S10]  /*04a0*/  @P0 BRA `(.L_x_6) ;  /* 0xfffffffc00e40947 */ /* 0x000ff4000383ffff */
.L_x_1:
[----:B------:R-:W-:-:S13]  /*04b0*/  ISETP.NE.AND P0, PT, R5, RZ, PT ;  /* 0x000000ff0500720c */ /* 0x000fda0003f05270 */
[----:B------:R-:W-:Y:S05]  /*04c0*/  @!P0 BRA `(.L_x_0) ;  /* 0x00000000001c8947 */ /* 0x000fea0003800000 */
[----:B------:R-:W-:Y:S01]  /*04d0*/  IMAD.MOV R5, RZ, RZ, -R5 ;  /* 0x000000ffff057224 */ /* 0x000fe200078e0a05 */
[----:B------:R-:W0:Y:S01]  /*04e0*/  LDCU.64 UR4, c[0x3][URZ] ;  /* 0x00c00000ff0477ac */ /* 0x000e220008000a00 */
[----:B------:R-:W-:-:S05]  /*04f0*/  NOP ;  /* 0x0000000000007918 */ /* 0x000fca0000000000 */
.L_x_7:
[----:B------:R-:W-:Y:S01]  /*0500*/  VIADD R5, R5, 0x1 ;  /* 0x0000000105057836 */ /* 0x000fe20000000000 */
[----:B0-----:R-:W-:-:S04]  /*0510*/  DMUL R2, R2, UR4 ;  /* 0x0000000402027c28 */ /* 0x001fc80008000000 */
[----:B------:R-:W-:-:S13]  /*0520*/  ISETP.NE.AND P0, PT, R5, RZ, PT ;  /* 0x000000ff0500720c */ /* 0x000fda0003f05270 */
[----:B------:R-:W-:Y:S05]  /*0530*/  @P0 BRA `(.L_x_7) ;  /* 0xfffffffc00f00947 */ /* 0x000fea000383ffff */
.L_x_0:
[----:B------:R-:W0:Y:S01]  /*0540*/  MUFU.RCP64H R5, R3 ;  /* 0x0000000300057308 */ /* 0x000e220000001800 */
[----:B------:R-:W-:Y:S01]  /*0550*/  VIADD R4, R3, 0x300402 ;  /* 0x0030040203047836 */ /* 0x000fe20000000000 */
[----:B------:R-:W1:Y:S01]  /*0560*/  LDCU.64 UR4, c[0x0][0x358] ;  /* 0x00006b00ff0477ac */ /* 0x000e620008000a00 */
[----:B------:R-:W-:-:S03]  /*0570*/  ISETP.GE.AND P0, PT, R10, RZ, PT ;  /* 0x000000ff0a00720c */ /* 0x000fc60003f06270 */
[----:B------:R-:W-:Y:S01]  /*0580*/  FSETP.GEU.AND P1, PT, |R4|, 5.8789094863358348022e-39, PT ;  /* 0x004004020400780b */ /* 0x000fe20003f2e200 */
[----:B0-----:R-:W-:-:S08]  /*0590*/  DFMA R6, R4, -R2, 1 ;  /* 0x3ff000000406742b */ /* 0x001fd00000000802 */
[----:B------:R-:W-:-:S08]  /*05a0*/  DFMA R6, R6, R6, R6 ;  /* 0x000000060606722b */ /* 0x000fd00000000006 */
[----:B------:R-:W-:-:S08]  /*05b0*/  DFMA R6, R4, R6, R4 ;  /* 0x000000060406722b */ /* 0x000fd00000000004 */
[----:B------:R-:W-:-:S08]  /*05c0*/  DFMA R8, R6, -R2, 1 ;  /* 0x3ff000000608742b */ /* 0x000fd00000000802 */
[----:B------:R-:W-:Y:S01]  /*05d0*/  DFMA R8, R6, R8, R6 ;  /* 0x000000080608722b */ /* 0x000fe20000000006 */
[----:B-1----:R-:W-:Y:S10]  /*05e0*/  @P1 BRA `(.L_x_8) ;  /* 0x0000000000181947 */ /* 0x002ff40003800000 */
[----:B------:R-:W-:Y:S01]  /*05f0*/  LOP3.LUT R4, R3, 0x7fffffff, RZ, 0xc0, !PT ;  /* 0x7fffffff03047812 */ /* 0x000fe200078ec0ff */
[----:B------:R-:W-:Y:S02]  /*0600*/  IMAD.MOV.U32 R6, RZ, RZ, R2 ;  /* 0x000000ffff067224 */ /* 0x000fe400078e0002 */
[----:B------:R-:W-:Y:S02]  /*0610*/  IMAD.MOV.U32 R7, RZ, RZ, R3 ;  /* 0x000000ffff077224 */ /* 0x000fe400078e0003 */
[----:B------:R-:W-:Y:S01]  /*0620*/  VIADD R10, R4, 0xfff00000 ;  /* 0xfff00000040a7836 */ /* 0x000fe20000000000 */
[----:B------:R-:W-:-:S07]  /*0630*/  MOV R4, 0x650 ;  /* 0x0000065000047802 */ /* 0x000fce0000000f00 */
[----:B------:R-:W-:Y:S05]  /*0640*/  CALL.REL.NOINC `($__internal_0_$__cuda_sm20_dblrcp_rn_slowpath_v3) ;  /* 0x0000000000747944 */ /* 0x000fea0003c00000 */
.L_x_8:
[----:B------:R-:W0:Y:S08]  /*0650*/  LDC.64 R6, c[0x0][0x380] ;  /* 0x0000e000ff067b82 */ /* 0x000e300000000a00 */
[----:B------:R-:W1:Y:S01]  /*0660*/  LDC.64 R10, c[0x3][0x10] ;  /* 0x00c00400ff0a7b82 */ /* 0x000e620000000a00 */
[----:B0-----:R-:W-:-:S06]  /*0670*/  IMAD.WIDE R6, R0, 0x8, R6 ;  /* 0x0000000800067825 */ /* 0x001fcc00078e0206 */
[----:B------:R-:W2:Y:S01]  /*0680*/  LDG.E.64 R6, desc[UR4][R6.64] ;  /* 0x0000000406067981 */ /* 0x000ea2000c1e1b00 */
[----:B------:R-:W-:Y:S01]  /*0690*/  FSEL R4, R8, R2, !P0 ;  /* 0x0000000208047208 */ /* 0x000fe20004000000 */
[----:B------:R-:W-:Y:S01]  /*06a0*/  IMAD.MOV.U32 R2, RZ, RZ, 0x1 ;  /* 0x00000001ff027424 */ /* 0x000fe200078e00ff */
[----:B------:R-:W-:Y:S01]  /*06b0*/  FSEL R5, R9, R3, !P0 ;  /* 0x0000000309057208 */ /* 0x000fe20004000000 */
[----:B------:R-:W-:Y:S05]  /*06c0*/  BSSY.RECONVERGENT B0, `(.L_x_9) ;  /* 0x0000011000007945 */ /* 0x000fea0003800200 */
[----:B-1----:R-:W-:-:S06]  /*06d0*/  DFMA R4, R4, R10, 1 ;  /* 0x3ff000000404742b */ /* 0x002fcc000000000a */
[----:B------:R-:W0:Y:S02]  /*06e0*/  MUFU.RCP64H R3, R5 ;  /* 0x0000000500037308 */ /* 0x000e240000001800 */
[----:B0-----:R-:W-:-:S08]  /*06f0*/  DFMA R8, -R4, R2, 1 ;  /* 0x3ff000000408742b */ /* 0x001fd00000000102 */
[----:B------:R-:W-:-:S08]  /*0700*/  DFMA R8, R8, R8, R8 ;  /* 0x000000080808722b */ /* 0x000fd00000000008 */
[----:B------:R-:W-:-:S08]  /*0710*/  DFMA R8, R2, R8, R2 ;  /* 0x000000080208722b */ /* 0x000fd00000000002 */
[----:B------:R-:W-:-:S08]  /*0720*/  DFMA R2, -R4, R8, 1 ;  /* 0x3ff000000402742b */ /* 0x000fd00000000108 */
[----:B------:R-:W-:-:S08]  /*0730*/  DFMA R2, R8, R2, R8 ;  /* 0x000000020802722b */ /* 0x000fd00000000008 */
[----:B--2---:R-:W-:Y:S01]  /*0740*/  DMUL R8, R6, R2 ;  /* 0x0000000206087228 */ /* 0x004fe20000000000 */
[----:B------:R-:W-:-:S07]  /*0750*/  FSETP.GEU.AND P1, PT, |R7|, 6.5827683646048100446e-37, PT ;  /* 0x036000000700780b */ /* 0x000fce0003f2e200 */
[----:B------:R-:W-:-:S08]  /*0760*/  DFMA R10, -R4, R8, R6 ;  /* 0x00000008040a722b */ /* 0x000fd00000000106 */
[----:B------:R-:W-:-:S10]  /*0770*/  DFMA R2, R2, R10, R8 ;  /* 0x0000000a0202722b */ /* 0x000fd40000000008 */
[----:B------:R-:W-:-:S05]  /*0780*/  FFMA R8, RZ, R5, R3 ;  /* 0x00000005ff087223 */ /* 0x000fca0000000003 */
[----:B------:R-:W-:-:S13]  /*0790*/  FSETP.GT.AND P0, PT, |R8|, 1.469367938527859385e-39, PT ;  /* 0x001000000800780b */ /* 0x000fda0003f04200 */
[----:B------:R-:W-:Y:S05]  /*07a0*/  @P0 BRA P1, `(.L_x_10) ;  /* 0x0000000000080947 */ /* 0x000fea0000800000 */
[----:B------:R-:W-:-:S07]  /*07b0*/  MOV R10, 0x7d0 ;  /* 0x000007d0000a7802 */ /* 0x000fce0000000f00 */
[----:B------:R-:W-:Y:S05]  /*07c0*/  CALL.REL.NOINC `($__internal_1_$__cuda_sm20_div_rn_f64_full) ;  /* 0x0000000000a87944 */ /* 0x000fea0003c00000 */
.L_x_10:
[----:B------:R-:W-:Y:S05]  /*07d0*/  BSYNC.RECONVERGENT B0 ;  /* 0x0000000000007941 */ /* 0x000fea0003800200 */
.L_x_9:
[----:B------:R-:W0:Y:S02]  /*07e0*/  LDC.64 R4, c[0x0][0x388] ;  /* 0x0000e200ff047b82 */ /* 0x000e240000000a00 */
[----:B0-----:R-:W-:-:S05]  /*07f0*/  IMAD.WIDE R4, R0, 0x8, R4 ;  /* 0x0000000800047825 */ /* 0x001fca00078e0204 */
[----:B------:R-:W-:Y:S01]  /*0800*/  STG.E.64 desc[UR4][R4.64], R2 ;  /* 0x0000000204007986 */ /* 0x000fe2000c101b04 */
[----:B------:R-:W-:Y:S05]  /*0810*/  EXIT ;  /* 0x000000000000794d */ /* 0x000fea0003800000 */
        .weak           $__internal_0_$__cuda_sm20_dblrcp_rn_slowpath_v3
        .type           $__internal_0_$__cuda_sm20_dblrcp_rn_slowpath_v3,@function
        .size           $__internal_0_$__cuda_sm20_dblrcp_rn_slowpath_v3,($__internal_1_$__cuda_sm20_div_rn_f64_full - $__internal_0_$__cuda_sm20_dblrcp_rn_slowpath_v3)
$__internal_0_$__cuda_sm20_dblrcp_rn_slowpath_v3:
[----:B------:R-:W-:-:S14]  /*0820*/  DSETP.GTU.AND P1, PT, |R6|, +INF , PT ;  /* 0x7ff000000600742a */ /* 0x000fdc0003f2c200 */
[----:B------:R-:W-:Y:S05]  /*0830*/  @P1 BRA `(.L_x_11) ;  /* 0x00000000007c1947 */ /* 0x000fea0003800000 */
[----:B------:R-:W-:-:S05]  /*0840*/  LOP3.LUT R11, R7, 0x7fffffff, RZ, 0xc0, !PT ;  /* 0x7fffffff070b7812 */ /* 0x000fca00078ec0ff */
[----:B------:R-:W-:-:S05]  /*0850*/  VIADD R5, R11, 0xffffffff ;  /* 0xffffffff0b057836 */ /* 0x000fca0000000000 */
[----:B------:R-:W-:-:S13]  /*0860*/  ISETP.GE.U32.AND P1, PT, R5, 0x7fefffff, PT ;  /* 0x7fefffff0500780c */ /* 0x000fda0003f26070 */
[----:B------:R-:W-:Y:S01]  /*0870*/  @P1 LOP3.LUT R9, R7, 0x7ff00000, RZ, 0x3c, !PT ;  /* 0x7ff0000007091812 */ /* 0x000fe200078e3cff */
[----:B------:R-:W-:Y:S01]  /*0880*/  @P1 IMAD.MOV.U32 R8, RZ, RZ, RZ ;  /* 0x000000ffff081224 */ /* 0x000fe200078e00ff */
[----:B------:R-:W-:Y:S06]  /*0890*/  @P1 BRA `(.L_x_12) ;  /* 0x00000000006c1947 */ /* 0x000fec0003800000 */
[----:B------:R-:W-:-:S13]  /*08a0*/  ISETP.GE.U32.AND P1, PT, R11, 0x1000001, PT ;  /* 0x010000010b00780c */ /* 0x000fda0003f26070 */
[----:B------:R-:W-:Y:S05]  /*08b0*/  @!P1 BRA `(.L_x_13) ;  /* 0x0000000000349947 */ /* 0x000fea0003800000 */
[----:B------:R-:W-:Y:S02]  /*08c0*/  VIADD R9, R7, 0xc0200000 ;  /* 0xc020000007097836 */ /* 0x000fe40000000000 */
[----:B------:R-:W-:Y:S02]  /*08d0*/  IMAD.MOV.U32 R8, RZ, RZ, R6 ;  /* 0x000000ffff087224 */ /* 0x000fe400078e0006 */
[----:B------:R-:W0:Y:S04]  /*08e0*/  MUFU.RCP64H R11, R9 ;  /* 0x00000009000b7308 */ /* 0x000e280000001800 */
[----:B0-----:R-:W-:-:S08]  /*08f0*/  DFMA R12, -R8, R10, 1 ;  /* 0x3ff00000080c742b */ /* 0x001fd0000000010a */
[----:B------:R-:W-:-:S08]  /*0900*/  DFMA R12, R12, R12, R12 ;  /* 0x0000000c0c0c722b */ /* 0x000fd0000000000c */
[----:B------:R-:W-:-:S08]  /*0910*/  DFMA R12, R10, R12, R10 ;  /* 0x0000000c0a0c722b */ /* 0x000fd0000000000a */
[----:B------:R-:W-:-:S08]  /*0920*/  DFMA R10, -R8, R12, 1 ;  /* 0x3ff00000080a742b */ /* 0x000fd0000000010c */
[----:B------:R-:W-:-:S08]  /*0930*/  DFMA R10, R12, R10, R12 ;  /* 0x0000000a0c0a722b */ /* 0x000fd0000000000c */
[----:B------:R-:W-:-:S08]  /*0940*/  DMUL R10, R10, 2.2250738585072013831e-308 ;  /* 0x001000000a0a7828 */ /* 0x000fd00000000000 */
[----:B------:R-:W-:-:S08]  /*0950*/  DFMA R6, -R6, R10, 1 ;  /* 0x3ff000000606742b */ /* 0x000fd0000000010a */
[----:B------:R-:W-:-:S08]  /*0960*/  DFMA R6, R6, R6, R6 ;  /* 0x000000060606722b */ /* 0x000fd00000000006 */
[----:B------:R-:W-:Y:S01]  /*0970*/  DFMA R8, R10, R6, R10 ;  /* 0x000000060a08722b */ /* 0x000fe2000000000a */
[----:B------:R-:W-:Y:S10]  /*0980*/  BRA `(.L_x_12) ;  /* 0x0000000000307947 */ /* 0x000ff40003800000 */
.L_x_13:
[----:B------:R-:W-:Y:S01]  /*0990*/  DMUL R6, R6, 8.11296384146066816958e+31 ;  /* 0x4690000006067828 */ /* 0x000fe20000000000 */
[----:B------:R-:W-:-:S05]  /*09a0*/  IMAD.MOV.U32 R8, RZ, RZ, R10 ;  /* 0x000000ffff087224 */ /* 0x000fca00078e000a */
[----:B------:R-:W0:Y:S02]  /*09b0*/  MUFU.RCP64H R9, R7 ;  /* 0x0000000700097308 */ /* 0x000e240000001800 */
[----:B0-----:R-:W-:-:S08]  /*09c0*/  DFMA R10, -R6, R8, 1 ;  /* 0x3ff00000060a742b */ /* 0x001fd00000000108 */
[----:B------:R-:W-:-:S08]  /*09d0*/  DFMA R10, R10, R10, R10 ;  /* 0x0000000a0a0a722b */ /* 0x000fd0000000000a */
[----:B------:R-:W-:-:S08]  /*09e0*/  DFMA R10, R8, R10, R8 ;  /* 0x0000000a080a722b */ /* 0x000fd00000000008 */
[----:B------:R-:W-:-:S08]  /*09f0*/  DFMA R8, -R6, R10, 1 ;  /* 0x3ff000000608742b */ /* 0x000fd0000000010a */
[----:B------:R-:W-:-:S08]  /*0a00*/  DFMA R8, R10, R8, R10 ;  /* 0x000000080a08722b */ /* 0x000fd0000000000a */
[----:B------:R-:W-:Y:S01]  /*0a10*/  DMUL R8, R8, 8.11296384146066816958e+31 ;  /* 0x4690000008087828 */ /* 0x000fe20000000000 */
[----:B------:R-:W-:Y:S10]  /*0a20*/  BRA `(.L_x_12) ;  /* 0x0000000000087947 */ /* 0x000ff40003800000 */
.L_x_11:
[----:B------:R-:W-:Y:S01]  /*0a30*/  LOP3.LUT R9, R7, 0x80000, RZ, 0xfc, !PT ;  /* 0x0008000007097812 */ /* 0x000fe200078efcff */
[----:B------:R-:W-:-:S07]  /*0a40*/  IMAD.MOV.U32 R8, RZ, RZ, R6 ;  /* 0x000000ffff087224 */ /* 0x000fce00078e0006 */
.L_x_12:
[----:B------:R-:W-:-:S04]  /*0a50*/  IMAD.MOV.U32 R5, RZ, RZ, 0x0 ;  /* 0x00000000ff057424 */ /* 0x000fc800078e00ff */
[----:B------:R-:W-:Y:S05]  /*0a60*/  RET.REL.NODEC R4 `(apply_suppression_kernel) ;  /* 0xfffffff404647950 */ /* 0x000fea0003c3ffff */
        .weak           $__internal_1_$__cuda_sm20_div_rn_f64_full
        .type           $__internal_1_$__cuda_sm20_div_rn_f64_full,@function
        .size           $__internal_1_$__cuda_sm20_div_rn_f64_full,(.L_x_159 - $__internal_1_$__cuda_sm20_div_rn_f64_full)
$__internal_1_$__cuda_sm20_div_rn_f64_full:
[C---:B------:R-:W-:Y:S01]  /*0a70*/  FSETP.GEU.AND P0, PT, |R5|.reuse, 1.469367938527859385e-39, PT ;  /* 0x001000000500780b */ /* 0x040fe20003f0e200 */
[----:B------:R-:W-:Y:S01]  /*0a80*/  IMAD.MOV.U32 R16, RZ, RZ, 0x1 ;  /* 0x00000001ff107424 */ /* 0x000fe200078e00ff */
[----:B------:R-:W-:Y:S01]  /*0a90*/  LOP3.LUT R2, R5, 0x800fffff, RZ, 0xc0, !PT ;  /* 0x800fffff05027812 */ /* 0x000fe200078ec0ff */
[----:B------:R-:W-:Y:S01]  /*0aa0*/  BSSY.RECONVERGENT B1, `(.L_x_14) ;  /* 0x0000055000017945 */ /* 0x000fe20003800200 */
[C---:B------:R-:W-:Y:S02]  /*0ab0*/  FSETP.GEU.AND P2, PT, |R7|.reuse, 1.469367938527859385e-39, PT ;  /* 0x001000000700780b */ /* 0x040fe40003f4e200 */
[----:B------:R-:W-:Y:S01]  /*0ac0*/  LOP3.LUT R3, R2, 0x3ff00000, RZ, 0xfc, !PT ;  /* 0x3ff0000002037812 */ /* 0x000fe200078efcff */
[----:B------:R-:W-:Y:S01]  /*0ad0*/  IMAD.MOV.U32 R2, RZ, RZ, R4 ;  /* 0x000000ffff027224 */ /* 0x000fe200078e0004 */
[----:B------:R-:W-:Y:S02]  /*0ae0*/  LOP3.LUT R11, R7, 0x7ff00000, RZ, 0xc0, !PT ;  /* 0x7ff00000070b7812 */ /* 0x000fe400078ec0ff */
[----:B------:R-:W-:-:S03]  /*0af0*/  LOP3.LUT R14, R5, 0x7ff00000, RZ, 0xc0, !PT ;  /* 0x7ff00000050e7812 */ /* 0x000fc600078ec0ff */
[----:B------:R-:W-:Y:S01]  /*0b00*/  @!P0 DMUL R2, R4, 8.98846567431157953865e+307 ;  /* 0x7fe0000004028828 */ /* 0x000fe20000000000 */
[----:B------:R-:W-:-:S03]  /*0b10*/  ISETP.GE.U32.AND P1, PT, R11, R14, PT ;  /* 0x0000000e0b00720c */ /* 0x000fc60003f26070 */
[----:B------:R-:W-:Y:S01]  /*0b20*/  @!P2 LOP3.LUT R12, R5, 0x7ff00000, RZ, 0xc0, !PT ;  /* 0x7ff00000050ca812 */ /* 0x000fe200078ec0ff */
[----:B------:R-:W-:Y:S01]  /*0b30*/  @!P2 IMAD.MOV.U32 R18, RZ, RZ, RZ ;  /* 0x000000ffff12a224 */ /* 0x000fe200078e00ff */
[----:B------:R-:W0:Y:S02]  /*0b40*/  MUFU.RCP64H R17, R3 ;  /* 0x0000000300117308 */ /* 0x000e240000001800 */
[----:B------:R-:W-:Y:S01]  /*0b50*/  @!P2 ISETP.GE.U32.AND P3, PT, R11, R12, PT ;  /* 0x0000000c0b00a20c */ /* 0x000fe20003f66070 */
[----:B------:R-:W-:-:S05]  /*0b60*/  IMAD.MOV.U32 R12, RZ, RZ, 0x1ca00000 ;  /* 0x1ca00000ff0c7424 */ /* 0x000fca00078e00ff */
[----:B------:R-:W-:-:S04]  /*0b70*/  @!P2 SEL R13, R12, 0x63400000, !P3 ;  /* 0x634000000c0da807 */ /* 0x000fc80005800000 */
[----:B------:R-:W-:-:S04]  /*0b80*/  @!P2 LOP3.LUT R13, R13, 0x80000000, R7, 0xf8, !PT ;  /* 0x800000000d0da812 */ /* 0x000fc800078ef807 */
[----:B------:R-:W-:Y:S01]  /*0b90*/  @!P2 LOP3.LUT R19, R13, 0x100000, RZ, 0xfc, !PT ;  /* 0x001000000d13a812 */ /* 0x000fe200078efcff */
[----:B0-----:R-:W-:-:S08]  /*0ba0*/  DFMA R8, R16, -R2, 1 ;  /* 0x3ff000001008742b */ /* 0x001fd00000000802 */
[----:B------:R-:W-:-:S08]  /*0bb0*/  DFMA R8, R8, R8, R8 ;  /* 0x000000080808722b */ /* 0x000fd00000000008 */
[----:B------:R-:W-:Y:S01]  /*0bc0*/  DFMA R16, R16, R8, R16 ;  /* 0x000000081010722b */ /* 0x000fe20000000010 */
[----:B------:R-:W-:Y:S01]  /*0bd0*/  SEL R9, R12, 0x63400000, !P1 ;  /* 0x634000000c097807 */ /* 0x000fe20004800000 */
[----:B------:R-:W-:-:S03]  /*0be0*/  IMAD.MOV.U32 R8, RZ, RZ, R6 ;  /* 0x000000ffff087224 */ /* 0x000fc600078e0006 */
[----:B------:R-:W-:-:S03]  /*0bf0*/  LOP3.LUT R9, R9, 0x800fffff, R7, 0xf8, !PT ;  /* 0x800fffff09097812 */ /* 0x000fc600078ef807 */
[----:B------:R-:W-:-:S03]  /*0c00*/  DFMA R20, R16, -R2, 1 ;  /* 0x3ff000001014742b */ /* 0x000fc60000000802 */
[----:B------:R-:W-:-:S05]  /*0c10*/  @!P2 DFMA R8, R8, 2, -R18 ;  /* 0x400000000808a82b */ /* 0x000fca0000000812 */
[----:B------:R-:W-:Y:S01]  /*0c20*/  DFMA R16, R16, R20, R16 ;  /* 0x000000141010722b */ /* 0x000fe20000000010 */
[----:B------:R-:W-:Y:S02]  /*0c30*/  IMAD.MOV.U32 R21, RZ, RZ, R11 ;  /* 0x000000ffff157224 */ /* 0x000fe400078e000b */
[----:B------:R-:W-:Y:S01]  /*0c40*/  IMAD.MOV.U32 R20, RZ, RZ, R14 ;  /* 0x000000ffff147224 */ /* 0x000fe200078e000e */
[----:B------:R-:W-:Y:S02]  /*0c50*/  @!P0 LOP3.LUT R20, R3, 0x7ff00000, RZ, 0xc0, !PT ;  /* 0x7ff0000003148812 */ /* 0x000fe400078ec0ff */
[----:B------:R-:W-:Y:S02]  /*0c60*/  @!P2 LOP3.LUT R21, R9, 0x7ff00000, RZ, 0xc0, !PT ;  /* 0x7ff000000915a812 */ /* 0x000fe400078ec0ff */
[----:B------:R-:W-:Y:S01]  /*0c70*/  DMUL R18, R16, R8 ;  /* 0x0000000810127228 */ /* 0x000fe20000000000 */
[----:B------:R-:W-:Y:S02]  /*0c80*/  VIADD R22, R20, 0xffffffff ;  /* 0xffffffff14167836 */ /* 0x000fe40000000000 */
[----:B------:R-:W-:-:S05]  /*0c90*/  VIADD R13, R21, 0xffffffff ;  /* 0xffffffff150d7836 */ /* 0x000fca0000000000 */
[----:B------:R-:W-:Y:S01]  /*0ca0*/  DFMA R14, R18, -R2, R8 ;  /* 0x80000002120e722b */ /* 0x000fe20000000008 */
[----:B------:R-:W-:-:S04]  /*0cb0*/  ISETP.GT.U32.AND P0, PT, R13, 0x7feffffe, PT ;  /* 0x7feffffe0d00780c */ /* 0x000fc80003f04070 */
[----:B------:R-:W-:-:S03]  /*0cc0*/  ISETP.GT.U32.OR P0, PT, R22, 0x7feffffe, P0 ;  /* 0x7feffffe1600780c */ /* 0x000fc60000704470 */
[----:B------:R-:W-:-:S10]  /*0cd0*/  DFMA R14, R16, R14, R18 ;  /* 0x0000000e100e722b */ /* 0x000fd40000000012 */
[----:B------:R-:W-:Y:S05]  /*0ce0*/  @P0 BRA `(.L_x_15) ;  /* 0x00000000006c0947 */ /* 0x000fea0003800000 */
[----:B------:R-:W-:-:S04]  /*0cf0*/  LOP3.LUT R16, R5, 0x7ff00000, RZ, 0xc0, !PT ;  /* 0x7ff0000005107812 */ /* 0x000fc800078ec0ff */
[CC--:B------:R-:W-:Y:S02]  /*0d00*/  VIADDMNMX R6, R11.reuse, -R16.reuse, 0xb9600000, !PT ;  /* 0xb96000000b067446 */ /* 0x0c0fe40007800910 */
[----:B------:R-:W-:Y:S02]  /*0d10*/  ISETP.GE.U32.AND P0, PT, R11, R16, PT ;  /* 0x000000100b00720c */ /* 0x000fe40003f06070 */
[----:B------:R-:W-:Y:S02]  /*0d20*/  VIMNMX R6, PT, PT, R6, 0x46a00000, PT ;  /* 0x46a0000006067848 */ /* 0x000fe40003fe0100 */
[----:B------:R-:W-:-:S05]  /*0d30*/  SEL R11, R12, 0x63400000, !P0 ;  /* 0x634000000c0b7807 */ /* 0x000fca0004000000 */
[----:B------:R-:W-:Y:S02]  /*0d40*/  IMAD.IADD R11, R6, 0x1, -R11 ;  /* 0x00000001060b7824 */ /* 0x000fe400078e0a0b */
[----:B------:R-:W-:Y:S02]  /*0d50*/  IMAD.MOV.U32 R6, RZ, RZ, RZ ;  /* 0x000000ffff067224 */ /* 0x000fe400078e00ff */
[----:B------:R-:W-:-:S06]  /*0d60*/  VIADD R7, R11, 0x7fe00000 ;  /* 0x7fe000000b077836 */ /* 0x000fcc0000000000 */
[----:B------:R-:W-:-:S10]  /*0d70*/  DMUL R12, R14, R6 ;  /* 0x000000060e0c7228 */ /* 0x000fd40000000000 */
[----:B------:R-:W-:-:S13]  /*0d80*/  FSETP.GTU.AND P0, PT, |R13|, 1.469367938527859385e-39, PT ;  /* 0x001000000d00780b */ /* 0x000fda0003f0c200 */
[----:B------:R-:W-:Y:S05]  /*0d90*/  @P0 BRA `(.L_x_16) ;  /* 0x0000000000940947 */ /* 0x000fea0003800000 */
[----:B------:R-:W-:Y:S01]  /*0da0*/  DFMA R2, R14, -R2, R8 ;  /* 0x800000020e02722b */ /* 0x000fe20000000008 */
[----:B------:R-:W-:-:S09]  /*0db0*/  IMAD.MOV.U32 R6, RZ, RZ, RZ ;  /* 0x000000ffff067224 */ /* 0x000fd200078e00ff */
[C---:B------:R-:W-:Y:S02]  /*0dc0*/  FSETP.NEU.AND P0, PT, R3.reuse, RZ, PT ;  /* 0x000000ff0300720b */ /* 0x040fe40003f0d000 */
[----:B------:R-:W-:-:S04]  /*0dd0*/  LOP3.LUT R5, R3, 0x80000000, R5, 0x48, !PT ;  /* 0x8000000003057812 */ /* 0x000fc800078e4805 */
[----:B------:R-:W-:-:S07]  /*0de0*/  LOP3.LUT R7, R5, R7, RZ, 0xfc, !PT ;  /* 0x0000000705077212 */ /* 0x000fce00078efcff */
[----:B------:R-:W-:Y:S05]  /*0df0*/  @!P0 BRA `(.L_x_16) ;  /* 0x00000000007c8947 */ /* 0x000fea0003800000 */
[----:B------:R-:W-:Y:S01]  /*0e00*/  IMAD.MOV R3, RZ, RZ, -R11 ;  /* 0x000000ffff037224 */ /* 0x000fe200078e0a0b */
[----:B------:R-:W-:Y:S01]  /*0e10*/  DMUL.RP R6, R14, R6 ;  /* 0x000000060e067228 */ /* 0x000fe20000008000 */
[----:B------:R-:W-:-:S06]  /*0e20*/  IMAD.MOV.U32 R2, RZ, RZ, RZ ;  /* 0x000000ffff027224 */ /* 0x000fcc00078e00ff */
[----:B------:R-:W-:-:S03]  /*0e30*/  DFMA R2, R12, -R2, R14 ;  /* 0x800000020c02722b */ /* 0x000fc6000000000e */
[----:B------:R-:W-:-:S03]  /*0e40*/  LOP3.LUT R5, R7, R5, RZ, 0x3c, !PT ;  /* 0x0000000507057212 */ /* 0x000fc600078e3cff */
[----:B------:R-:W-:-:S04]  /*0e50*/  IADD3 R2, PT, PT, -R11, -0x43300000, RZ ;  /* 0xbcd000000b027810 */ /* 0x000fc80007ffe1ff */
[----:B------:R-:W-:-:S04]  /*0e60*/  FSETP.NEU.AND P0, PT, |R3|, R2, PT ;  /* 0x000000020300720b */ /* 0x000fc80003f0d200 */
[----:B------:R-:W-:Y:S02]  /*0e70*/  FSEL R12, R6, R12, !P0 ;  /* 0x0000000c060c7208 */ /* 0x000fe40004000000 */
[----:B------:R-:W-:Y:S01]  /*0e80*/  FSEL R13, R5, R13, !P0 ;  /* 0x0000000d050d7208 */ /* 0x000fe20004000000 */
[----:B------:R-:W-:Y:S06]  /*0e90*/  BRA `(.L_x_16) ;  /* 0x0000000000547947 */ /* 0x000fec0003800000 */
.L_x_15:
[----:B------:R-:W-:-:S14]  /*0ea0*/  DSETP.NAN.AND P0, PT, R6, R6, PT ;  /* 0x000000060600722a */ /* 0x000fdc0003f08000 */
[----:B------:R-:W-:Y:S05]  /*0eb0*/  @P0 BRA `(.L_x_17) ;  /* 0x0000000000440947 */ /* 0x000fea0003800000 */
[----:B------:R-:W-:-:S14]  /*0ec0*/  DSETP.NAN.AND P0, PT, R4, R4, PT ;  /* 0x000000040400722a */ /* 0x000fdc0003f08000 */
[----:B------:R-:W-:Y:S05]  /*0ed0*/  @P0 BRA `(.L_x_18) ;  /* 0x0000000000300947 */ /* 0x000fea0003800000 */
[----:B------:R-:W-:Y:S01]  /*0ee0*/  ISETP.NE.AND P0, PT, R21, R20, PT ;  /* 0x000000141500720c */ /* 0x000fe20003f05270 */
[----:B------:R-:W-:Y:S02]  /*0ef0*/  IMAD.MOV.U32 R12, RZ, RZ, 0x0 ;  /* 0x00000000ff0c7424 */ /* 0x000fe400078e00ff */
[----:B------:R-:W-:-:S10]  /*0f00*/  IMAD.MOV.U32 R13, RZ, RZ, -0x80000 ;  /* 0xfff80000ff0d7424 */ /* 0x000fd400078e00ff */
[----:B------:R-:W-:Y:S05]  /*0f10*/  @!P0 BRA `(.L_x_16) ;  /* 0x0000000000348947 */ /* 0x000fea0003800000 */
[----:B------:R-:W-:Y:S02]  /*0f20*/  ISETP.NE.AND P0, PT, R21, 0x7ff00000, PT ;  /* 0x7ff000001500780c */ /* 0x000fe40003f05270 */
[----:B------:R-:W-:Y:S02]  /*0f30*/  LOP3.LUT R13, R7, 0x80000000, R5, 0x48, !PT ;  /* 0x80000000070d7812 */ /* 0x000fe400078e4805 */
[----:B------:R-:W-:-:S13]  /*0f40*/  ISETP.EQ.OR P0, PT, R20, RZ, !P0 ;  /* 0x000000ff1400720c */ /* 0x000fda0004702670 */
[----:B------:R-:W-:Y:S01]  /*0f50*/  @P0 LOP3.LUT R2, R13, 0x7ff00000, RZ, 0xfc, !PT ;  /* 0x7ff000000d020812 */ /* 0x000fe200078efcff */
[----:B------:R-:W-:Y:S02]  /*0f60*/  @!P0 IMAD.MOV.U32 R12, RZ, RZ, RZ ;  /* 0x000000ffff0c8224 */ /* 0x000fe400078e00ff */
[----:B------:R-:W-:Y:S02]  /*0f70*/  @P0 IMAD.MOV.U32 R12, RZ, RZ, RZ ;  /* 0x000000ffff0c0224 */ /* 0x000fe400078e00ff */
[----:B------:R-:W-:Y:S01]  /*0f80*/  @P0 IMAD.MOV.U32 R13, RZ, RZ, R2 ;  /* 0x000000ffff0d0224 */ /* 0x000fe200078e0002 */
[----:B------:R-:W-:Y:S06]  /*0f90*/  BRA `(.L_x_16) ;  /* 0x0000000000147947 */ /* 0x000fec0003800000 */
.L_x_18:
[----:B------:R-:W-:Y:S01]  /*0fa0*/  LOP3.LUT R13, R5, 0x80000, RZ, 0xfc, !PT ;  /* 0x00080000050d7812 */ /* 0x000fe200078efcff */
[----:B------:R-:W-:Y:S01]  /*0fb0*/  IMAD.MOV.U32 R12, RZ, RZ, R4 ;  /* 0x000000ffff0c7224 */ /* 0x000fe200078e0004 */
[----:B------:R-:W-:Y:S06]  /*0fc0*/  BRA `(.L_x_16) ;  /* 0x0000000000087947 */ /* 0x000fec0003800000 */
.L_x_17:
[----:B------:R-:W-:Y:S01]  /*0fd0*/  LOP3.LUT R13, R7, 0x80000, RZ, 0xfc, !PT ;  /* 0x00080000070d7812 */ /* 0x000fe200078efcff */
[----:B------:R-:W-:-:S07]  /*0fe0*/  IMAD.MOV.U32 R12, RZ, RZ, R6 ;  /* 0x000000ffff0c7224 */ /* 0x000fce00078e0006 */
.L_x_16:
[----:B------:R-:W-:Y:S05]  /*0ff0*/  BSYNC.RECONVERGENT B1 ;  /* 0x0000000000017941 */ /* 0x000fea0003800200 */
.L_x_14:
[----:B------:R-:W-:Y:S02]  /*1000*/  IMAD.MOV.U32 R11, RZ, RZ, 0x0 ;  /* 0x00000000ff0b7424 */ /* 0x000fe400078e00ff */
[----:B------:R-:W-:Y:S02]  /*1010*/  IMAD.MOV.U32 R2, RZ, RZ, R12 ;  /* 0x000000ffff027224 */ /* 0x000fe400078e000c */
[----:B------:R-:W-:Y:S01]  /*1020*/  IMAD.MOV.U32 R3, RZ, RZ, R13 ;  /* 0x000000ffff037224 */ /* 0x000fe200078e000d */
[----:B------:R-:W-:Y:S06]  /*1030*/  RET.REL.NODEC R10 `(apply_suppression_kernel) ;  /* 0xffffffec0af07950 */ /* 0x000fec0003c3ffff */
.L_x_19:
[----:B------:R-:W-:-:S00]  /*1040*/  BRA `(.L_x_19) ;  /* 0xfffffffc00fc7947 */ /* 0x000fc0000383ffff */
[----:B------:R-:W-:-:S00]  /*1050*/  NOP ;  /* 0x0000000000007918 */ /* 0x000fc00000000000 */
        /* <DEDUP_REMOVED lines=10> */
.L_x_159:


//--------------------- .text.apply_hierarchy_correction_kernel --------------------------
	.section	.text.apply_hierarchy_correction_kernel,"ax",@progbits
	.align	128
        .global         apply_hierarchy_correction_kernel
        .type           apply_hierarchy_correction_kernel,@function
        .size           apply_hierarchy_correction_kernel,(.L_x_160 - apply_hierarchy_correction_kernel)
        .other          apply_hierarchy_correction_kernel,@"STO_CUDA_ENTRY STV_DEFAULT"
apply_hierarchy_correction_kernel:
.text.apply_hierarchy_correction_kernel:
        /* <DEDUP_REMOVED lines=9> */
[----:B------:R-:W1:Y:S01]  /*0090*/  LDCU.64 UR4, c[0x0][0x358] ;  /* 0x00006b00ff0477ac */ /* 0x000e620008000a00 */
[----:B0-----:R-:W-:-:S13]  /*00a0*/  ISETP.GT.AND P0, PT, R2, 0x1, PT ;  /* 0x000000010200780c */ /* 0x001fda0003f04270 */
[----:B-1----:R-:W-:Y:S05]  /*00b0*/  @P0 BRA `(.L_x_20) ;  /* 0x0000000000c40947 */ /* 0x002fea0003800000 */
[----:B------:R-:W-:-:S05]  /*00c0*/  VIMNMX.U32 R2, PT, PT, R2, 0x2, PT ;  /* 0x0000000202027848 */ /* 0x000fca0003fe0000 */
[----:B------:R-:W-:-:S04]  /*00d0*/  IMAD.SHL.U32 R4, R2, 0x4, RZ ;  /* 0x0000000402047824 */ /* 0x000fc800078e00ff */
[----:B------:R-:W0:Y:S02]  /*00e0*/  LDC R2, c[0x2][R4] ;  /* 0x0080000004027b82 */ /* 0x000e240000000800 */
[----:B0-----:R-:W-:-:S04]  /*00f0*/  SHF.R.S32.HI R3, RZ, 0x1f, R2 ;  /* 0x0000001fff037819 */ /* 0x001fc80000011402 */
.L_x_150:
[----:B------:R-:W-:Y:S05]  /*0100*/  BRX R2 -0x110                                                       (*"BRANCH_TARGETS .L_x_151,.L_x_152,.L_x_153"*) ;  /* 0xfffffffc02bc7949 */ /* 0x000fea000383ffff */
.L_x_152:
[----:B------:R-:W0:Y:S01]  /*0110*/  LDCU UR6, c[0x0][0x390] ;  /* 0x00007200ff0677ac */ /* 0x000e220008000800 */
[----:B------:R-:W-:Y:S01]  /*0120*/  IMAD.MOV.U32 R2, RZ, RZ, 0x1 ;  /* 0x00000001ff027424 */ /* 0x000fe200078e00ff */
[----:B------:R-:W1:Y:S01]  /*0130*/  LDC.64 R10, c[0x3][0x10] ;  /* 0x00c00400ff0a7b82 */ /* 0x000e620000000a00 */
[----:B0-----:R-:W0:Y:S08]  /*0140*/  I2F.F64 R4, UR6 ;  /* 0x0000000600047d12 */ /* 0x001e300008201c00 */
[----:B0-----:R-:W0:Y:S02]  /*0150*/  MUFU.RCP64H R3, R5 ;  /* 0x0000000500037308 */ /* 0x001e240000001800 */
[----:B0-----:R-:W-:-:S08]  /*0160*/  DFMA R6, -R4, R2, 1 ;  /* 0x3ff000000406742b */ /* 0x001fd00000000102 */
[----:B------:R-:W-:-:S08]  /*0170*/  DFMA R6, R6, R6, R6 ;  /* 0x000000060606722b */ /* 0x000fd00000000006 */
[----:B------:R-:W-:Y:S02]  /*0180*/  DFMA R2, R2, R6, R2 ;  /* 0x000000060202722b */ /* 0x000fe40000000002 */
[----:B-1----:R-:W-:-:S06]  /*0190*/  DMUL R6, R10, R10 ;  /* 0x0000000a0a067228 */ /* 0x002fcc0000000000 */
[----:B------:R-:W-:-:S04]  /*01a0*/  DFMA R8, -R4, R2, 1 ;  /* 0x3ff000000408742b */ /* 0x000fc80000000102 */
[----:B------:R-:W-:-:S04]  /*01b0*/  FSETP.GEU.AND P1, PT, |R7|, 6.5827683646048100446e-37, PT ;  /* 0x036000000700780b */ /* 0x000fc80003f2e200 */
[----:B------:R-:W-:-:S08]  /*01c0*/  DFMA R2, R2, R8, R2 ;  /* 0x000000080202722b */ /* 0x000fd00000000002 */
[----:B------:R-:W-:-:S08]  /*01d0*/  DMUL R8, R6, R2 ;  /* 0x0000000206087228 */ /* 0x000fd00000000000 */
[----:B------:R-:W-:-:S08]  /*01e0*/  DFMA R10, -R4, R8, R6 ;  /* 0x00000008040a722b */ /* 0x000fd00000000106 */
[----:B------:R-:W-:-:S10]  /*01f0*/  DFMA R2, R2, R10, R8 ;  /* 0x0000000a0202722b */ /* 0x000fd40000000008 */
[----:B------:R-:W-:-:S05]  /*0200*/  FFMA R8, RZ, R5, R3 ;  /* 0x00000005ff087223 */ /* 0x000fca0000000003 */
[----:B------:R-:W-:-:S13]  /*0210*/  FSETP.GT.AND P0, PT, |R8|, 1.469367938527859385e-39, PT ;  /* 0x001000000800780b */ /* 0x000fda0003f04200 */
[----:B------:R-:W-:Y:S05]  /*0220*/  @P0 BRA P1, `(.L_x_21) ;  /* 0x0000000400940947 */ /* 0x000fea0000800000 */
[----:B------:R-:W-:-:S07]  /*0230*/  MOV R10, 0x250 ;  /* 0x00000250000a7802 */ /* 0x000fce0000000f00 */
[----:B------:R-:W-:Y:S05]  /*0240*/  CALL.REL.NOINC `($__internal_2_$__cuda_sm20_div_rn_f64_full) ;  /* 0x0000000400b87944 */ /* 0x000fea0003c00000 */
[----:B------:R-:W-:Y:S05]  /*0250*/  BRA `(.L_x_21) ;  /* 0x0000000400887947 */ /* 0x000fea0003800000 */
.L_x_151:
[----:B------:R-:W0:Y:S01]  /*0260*/  LDCU UR6, c[0x0][0x390] ;  /* 0x00007200ff0677ac */ /* 0x000e220008000800 */
[----:B------:R-:W-:Y:S01]  /*0270*/  IMAD.MOV.U32 R2, RZ, RZ, 0x1 ;  /* 0x00000001ff027424 */ /* 0x000fe200078e00ff */
[----:B------:R-:W1:Y:S01]  /*0280*/  LDC R10, c[0x3][0x14] ;  /* 0x00c00500ff0a7b82 */ /* 0x000e620000000800 */
[----:B0-----:R-:W0:Y:S01]  /*0290*/  I2F.F64 R4, UR6 ;  /* 0x0000000600047d12 */ /* 0x001e220008201c00 */
[----:B------:R-:W2:Y:S01]  /*02a0*/  LDCU.64 UR6, c[0x3][0x10] ;  /* 0x00c00200ff0677ac */ /* 0x000ea20008000a00 */
[----:B-1----:R-:W-:-:S06]  /*02b0*/  FSETP.GEU.AND P1, PT, |R10|, 6.5827683646048100446e-37, PT ;  /* 0x036000000a00780b */ /* 0x002fcc0003f2e200 */
[----:B0-----:R-:W0:Y:S02]  /*02c0*/  MUFU.RCP64H R3, R5 ;  /* 0x0000000500037308 */ /* 0x001e240000001800 */
[----:B0-----:R-:W-:-:S08]  /*02d0*/  DFMA R6, -R4, R2, 1 ;  /* 0x3ff000000406742b */ /* 0x001fd00000000102 */
[----:B------:R-:W-:-:S08]  /*02e0*/  DFMA R6, R6, R6, R6 ;  /* 0x000000060606722b */ /* 0x000fd00000000006 */
[----:B------:R-:W-:-:S08]  /*02f0*/  DFMA R6, R2, R6, R2 ;  /* 0x000000060206722b */ /* 0x000fd00000000002 */
[----:B------:R-:W-:-:S08]  /*0300*/  DFMA R2, -R4, R6, 1 ;  /* 0x3ff000000402742b */ /* 0x000fd00000000106 */
[----:B------:R-:W-:-:S08]  /*0310*/  DFMA R8, R6, R2, R6 ;  /* 0x000000020608722b */ /* 0x000fd00000000006 */
[----:B--2---:R-:W-:-:S08]  /*0320*/  DMUL R2, R8, UR6 ;  /* 0x0000000608027c28 */ /* 0x004fd00008000000 */
[----:B------:R-:W-:-:S08]  /*0330*/  DFMA R6, -R4, R2, UR6 ;  /* 0x0000000604067e2b */ /* 0x000fd00008000102 */
[----:B------:R-:W-:-:S10]  /*0340*/  DFMA R2, R8, R6, R2 ;  /* 0x000000060802722b */ /* 0x000fd40000000002 */
[----:B------:R-:W-:-:S05]  /*0350*/  FFMA R6, RZ, R5, R3 ;  /* 0x00000005ff067223 */ /* 0x000fca0000000003 */
[----:B------:R-:W-:-:S13]  /*0360*/  FSETP.GT.AND P0, PT, |R6|, 1.469367938527859385e-39, PT ;  /* 0x001000000600780b */ /* 0x000fda0003f04200 */
[----:B------:R-:W-:Y:S05]  /*0370*/  @P0 BRA P1, `(.L_x_21) ;  /* 0x0000000400400947 */ /* 0x000fea0000800000 */
[----:B------:R-:W0:Y:S01]  /*0380*/  LDC R6, c[0x3][0x10] ;  /* 0x00c00400ff067b82 */ /* 0x000e220000000800 */
[----:B------:R-:W-:-:S07]  /*0390*/  MOV R10, 0x3c0 ;  /* 0x000003c0000a7802 */ /* 0x000fce0000000f00 */
[----:B------:R-:W1:Y:S02]  /*03a0*/  LDC R7, c[0x3][0x14] ;  /* 0x00c00500ff077b82 */ /* 0x000e640000000800 */
[----:B01----:R-:W-:Y:S05]  /*03b0*/  CALL.REL.NOINC `($__internal_2_$__cuda_sm20_div_rn_f64_full) ;  /* 0x00000004005c7944 */ /* 0x003fea0003c00000 */
[----:B------:R-:W-:Y:S05]  /*03c0*/  BRA `(.L_x_21) ;  /* 0x00000004002c7947 */ /* 0x000fea0003800000 */
.L_x_20:
[----:B------:R-:W-:-:S05]  /*03d0*/  IMAD.MOV.U32 R3, RZ, RZ, -0x2 ;  /* 0xfffffffeff037424 */ /* 0x000fca00078e00ff */
[----:B------:R-:W-:-:S05]  /*03e0*/  VIADDMNMX.U32 R2, R2, R3, 0x2, PT ;  /* 0x0000000202027446 */ /* 0x000fca0003800003 */
[----:B------:R-:W-:-:S04]  /*03f0*/  IMAD.SHL.U32 R4, R2, 0x4, RZ ;  /* 0x0000000402047824 */ /* 0x000fc800078e00ff */
[----:B------:R-:W0:Y:S02]  /*0400*/  LDC R2, c[0x2][R4+0xc] ;  /* 0x0080030004027b82 */ /* 0x000e240000000800 */
[----:B0-----:R-:W-:-:S04]  /*0410*/  SHF.R.S32.HI R3, RZ, 0x1f, R2 ;  /* 0x0000001fff037819 */ /* 0x001fc80000011402 */
.L_x_154:
[----:B------:R-:W-:Y:S05]  /*0420*/  BRX R2 -0x430                                                       (*"BRANCH_TARGETS .L_x_155,.L_x_156,.L_x_153"*) ;  /* 0xfffffff802f47949 */ /* 0x000fea000383ffff */
.L_x_156:
[----:B------:R-:W0:Y:S01]  /*0430*/  LDCU UR8, c[0x0][0x390] ;  /* 0x00007200ff0877ac */ /* 0x000e220008000800 */
[----:B------:R-:W-:Y:S01]  /*0440*/  IMAD.MOV.U32 R2, RZ, RZ, 0x1 ;  /* 0x00000001ff027424 */ /* 0x000fe200078e00ff */
[----:B------:R-:W1:Y:S01]  /*0450*/  LDC R10, c[0x3][0x14] ;  /* 0x00c00500ff0a7b82 */ /* 0x000e620000000800 */
[----:B------:R-:W2:Y:S01]  /*0460*/  LDCU.64 UR6, c[0x3][URZ] ;  /* 0x00c00000ff0677ac */ /* 0x000ea20008000a00 */
[----:B0-----:R-:W2:Y:S01]  /*0470*/  I2F.F64 R4, UR8 ;  /* 0x0000000800047d12 */ /* 0x001ea20008201c00 */
[----:B-1----:R-:W-:Y:S01]  /*0480*/  FSETP.GEU.AND P1, PT, |R10|, 6.5827683646048100446e-37, PT ;  /* 0x036000000a00780b */ /* 0x002fe20003f2e200 */
[----:B--2---:R-:W-:Y:S01]  /*0490*/  DMUL R4, R4, UR6 ;  /* 0x0000000604047c28 */ /* 0x004fe20008000000 */
[----:B------:R-:W0:Y:S05]  /*04a0*/  LDCU.64 UR6, c[0x3][0x10] ;  /* 0x00c00200ff0677ac */ /* 0x000e2a0008000a00 */
[----:B------:R-:W1:Y:S02]  /*04b0*/  MUFU.RCP64H R3, R5 ;  /* 0x0000000500037308 */ /* 0x000e640000001800 */
[----:B-1----:R-:W-:-:S08]  /*04c0*/  DFMA R6, -R4, R2, 1 ;  /* 0x3ff000000406742b */ /* 0x002fd00000000102 */
[----:B------:R-:W-:-:S08]  /*04d0*/  DFMA R6, R6, R6, R6 ;  /* 0x000000060606722b */ /* 0x000fd00000000006 */
[----:B------:R-:W-:-:S08]  /*04e0*/  DFMA R6, R2, R6, R2 ;  /* 0x000000060206722b */ /* 0x000fd00000000002 */
[----:B------:R-:W-:-:S08]  /*04f0*/  DFMA R2, -R4, R6, 1 ;  /* 0x3ff000000402742b */ /* 0x000fd00000000106 */
[----:B------:R-:W-:-:S08]  /*0500*/  DFMA R2, R6, R2, R6 ;  /* 0x000000020602722b */ /* 0x000fd00000000006 */
[----:B0-----:R-:W-:-:S08]  /*0510*/  DMUL R6, R2, UR6 ;  /* 0x0000000602067c28 */ /* 0x001fd00008000000 */
        /* <DEDUP_REMOVED lines=10> */
.L_x_155:
[----:B------:R-:W0:Y:S01]  /*05c0*/  LDCU UR6, c[0x0][0x390] ;  /* 0x00007200ff0677ac */ /* 0x000e220008000800 */
[----:B------:R-:W-:Y:S01]  /*05d0*/  IMAD.MOV.U32 R2, RZ, RZ, 0x1 ;  /* 0x00000001ff027424 */ /* 0x000fe200078e00ff */
[----:B------:R-:W1:Y:S01]  /*05e0*/  LDC.64 R6, c[0x3][RZ] ;  /* 0x00c00000ff067b82 */ /* 0x000e620000000a00 */
[----:B0-----:R-:W0:Y:S01]  /*05f0*/  I2F.F64 R4, UR6 ;  /* 0x0000000600047d12 */ /* 0x001e220008201c00 */
[----:B------:R-:W1:Y:S07]  /*0600*/  LDCU.64 UR6, c[0x3][0x10] ;  /* 0x00c00200ff0677ac */ /* 0x000e6e0008000a00 */
[----:B0-----:R-:W0:Y:S01]  /*0610*/  MUFU.RCP64H R3, R5 ;  /* 0x0000000500037308 */ /* 0x001e220000001800 */
[----:B-1----:R-:W-:-:S10]  /*0620*/  DMUL R6, R6, UR6 ;  /* 0x0000000606067c28 */ /* 0x002fd40008000000 */
[----:B------:R-:W-:Y:S01]  /*0630*/  FSETP.GEU.AND P1, PT, |R7|, 6.5827683646048100446e-37, PT ;  /* 0x036000000700780b */ /* 0x000fe20003f2e200 */
[----:B0-----:R-:W-:-:S08]  /*0640*/  DFMA R8, -R4, R2, 1 ;  /* 0x3ff000000408742b */ /* 0x001fd00000000102 */
[----:B------:R-:W-:-:S08]  /*0650*/  DFMA R8, R8, R8, R8 ;  /* 0x000000080808722b */ /* 0x000fd00000000008 */
[----:B------:R-:W-:-:S08]  /*0660*/  DFMA R8, R2, R8, R2 ;  /* 0x000000080208722b */ /* 0x000fd00000000002 */
[----:B------:R-:W-:-:S08]  /*0670*/  DFMA R2, -R4, R8, 1 ;  /* 0x3ff000000402742b */ /* 0x000fd00000000108 */
        /* <DEDUP_REMOVED lines=10> */
.L_x_153:
        /* <DEDUP_REMOVED lines=22> */
.L_x_21:
[----:B------:R-:W0:Y:S01]  /*0880*/  LDC.64 R4, c[0x0][0x380] ;  /* 0x0000e000ff047b82 */ /* 0x000e220000000a00 */
[----:B------:R-:W1:Y:S07]  /*0890*/  LDCU UR6, c[0x0][0x398] ;  /* 0x00007300ff0677ac */ /* 0x000e6e0008000800 */
[----:B------:R-:W2:Y:S01]  /*08a0*/  LDC.64 R8, c[0x0][0x388] ;  /* 0x0000e200ff087b82 */ /* 0x000ea20000000a00 */
[----:B0-----:R-:W-:-:S06]  /*08b0*/  IMAD.WIDE R4, R0, 0x8, R4 ;  /* 0x0000000800047825 */ /* 0x001fcc00078e0204 */
[----:B------:R-:W3:Y:S01]  /*08c0*/  LDG.E.64 R4, desc[UR4][R4.64] ;  /* 0x0000000404047981 */ /* 0x000ee2000c1e1b00 */
[----:B-1----:R-:W0:Y:S02]  /*08d0*/  I2F.F64 R6, UR6 ;  /* 0x0000000600067d12 */ /* 0x002e240008201c00 */
[----:B0-----:R-:W-:Y:S01]  /*08e0*/  DFMA R2, R6, R2, 1 ;  /* 0x3ff000000602742b */ /* 0x001fe20000000002 */
[----:B--2---:R-:W-:-:S07]  /*08f0*/  IMAD.WIDE R6, R0, 0x8, R8 ;  /* 0x0000000800067825 */ /* 0x004fce00078e0208 */
[----:B---3--:R-:W-:-:S07]  /*0900*/  DMUL R2, R4, R2 ;  /* 0x0000000204027228 */ /* 0x008fce0000000000 */
[----:B------:R-:W-:Y:S01]  /*0910*/  STG.E.64 desc[UR4][R6.64], R2 ;  /* 0x0000000206007986 */ /* 0x000fe2000c101b04 */
[----:B------:R-:W-:Y:S05]  /*0920*/  EXIT ;  /* 0x000000000000794d */ /* 0x000fea0003800000 */
        .weak           $__internal_2_$__cuda_sm20_div_rn_f64_full
        .type           $__internal_2_$__cuda_sm20_div_rn_f64_full,@function
        .size           $__internal_2_$__cuda_sm20_div_rn_f64_full,(.L_x_160 - $__internal_2_$__cuda_sm20_div_rn_f64_full)
$__internal_2_$__cuda_sm20_div_rn_f64_full:
[C---:B------:R-:W-:Y:S01]  /*0930*/  FSETP.GEU.AND P0, PT, |R5|.reuse, 1.469367938527859385e-39, PT ;  /* 0x001000000500780b */ /* 0x040fe20003f0e200 */
[----:B------:R-:W-:Y:S01]  /*0940*/  IMAD.MOV.U32 R12, RZ, RZ, 0x1 ;  /* 0x00000001ff0c7424 */ /* 0x000fe200078e00ff */
[C---:B------:R-:W-:Y:S01]  /*0950*/  LOP3.LUT R2, R5.reuse, 0x800fffff, RZ, 0xc0, !PT ;  /* 0x800fffff05027812 */ /* 0x040fe200078ec0ff */
[----:B------:R-:W-:Y:S01]  /*0960*/  IMAD.MOV.U32 R14, RZ, RZ, 0x1ca00000 ;  /* 0x1ca00000ff0e7424 */ /* 0x000fe200078e00ff */
[----:B------:R-:W-:Y:S02]  /*0970*/  LOP3.LUT R20, R5, 0x7ff00000, RZ, 0xc0, !PT ;  /* 0x7ff0000005147812 */ /* 0x000fe400078ec0ff */
[----:B------:R-:W-:Y:S01]  /*0980*/  LOP3.LUT R3, R2, 0x3ff00000, RZ, 0xfc, !PT ;  /* 0x3ff0000002037812 */ /* 0x000fe200078efcff */
[----:B------:R-:W-:Y:S01]  /*0990*/  IMAD.MOV.U32 R2, RZ, RZ, R4 ;  /* 0x000000ffff027224 */ /* 0x000fe200078e0004 */
[----:B------:R-:W-:-:S04]  /*09a0*/  LOP3.LUT R11, R7, 0x7ff00000, RZ, 0xc0, !PT ;  /* 0x7ff00000070b7812 */ /* 0x000fc800078ec0ff */
[----:B------:R-:W-:Y:S01]  /*09b0*/  ISETP.GE.U32.AND P1, PT, R11, R20, PT ;  /* 0x000000140b00720c */ /* 0x000fe20003f26070 */
[----:B------:R-:W-:Y:S01]  /*09c0*/  @!P0 DMUL R2, R4, 8.98846567431157953865e+307 ;  /* 0x7fe0000004028828 */ /* 0x000fe20000000000 */
[----:B------:R-:W-:-:S05]  /*09d0*/  IMAD.MOV.U32 R21, RZ, RZ, R11 ;  /* 0x000000ffff157224 */ /* 0x000fca00078e000b */
[----:B------:R-:W0:Y:S02]  /*09e0*/  MUFU.RCP64H R13, R3 ;  /* 0x00000003000d7308 */ /* 0x000e240000001800 */
[----:B0-----:R-:W-:-:S08]  /*09f0*/  DFMA R8, R12, -R2, 1 ;  /* 0x3ff000000c08742b */ /* 0x001fd00000000802 */
[----:B------:R-:W-:-:S08]  /*0a00*/  DFMA R8, R8, R8, R8 ;  /* 0x000000080808722b */ /* 0x000fd00000000008 */
[----:B------:R-:W-:Y:S01]  /*0a10*/  DFMA R12, R12, R8, R12 ;  /* 0x000000080c0c722b */ /* 0x000fe2000000000c */
[----:B------:R-:W-:Y:S01]  /*0a20*/  SEL R9, R14, 0x63400000, !P1 ;  /* 0x634000000e097807 */ /* 0x000fe20004800000 */
[----:B------:R-:W-:Y:S01]  /*0a30*/  IMAD.MOV.U32 R8, RZ, RZ, R6 ;  /* 0x000000ffff087224 */ /* 0x000fe200078e0006 */
[----:B------:R-:W-:Y:S02]  /*0a40*/  FSETP.GEU.AND P1, PT, |R7|, 1.469367938527859385e-39, PT ;  /* 0x001000000700780b */ /* 0x000fe40003f2e200 */
[----:B------:R-:W-:-:S03]  /*0a50*/  LOP3.LUT R9, R9, 0x800fffff, R7, 0xf8, !PT ;  /* 0x800fffff09097812 */ /* 0x000fc600078ef807 */
[----:B------:R-:W-:-:S08]  /*0a60*/  DFMA R16, R12, -R2, 1 ;  /* 0x3ff000000c10742b */ /* 0x000fd00000000802 */
[----:B------:R-:W-:Y:S01]  /*0a70*/  DFMA R12, R12, R16, R12 ;  /* 0x000000100c0c722b */ /* 0x000fe2000000000c */
[----:B------:R-:W-:Y:S10]  /*0a80*/  @P1 BRA `(.L_x_22) ;  /* 0x0000000000201947 */ /* 0x000ff40003800000 */
[----:B------:R-:W-:-:S04]  /*0a90*/  LOP3.LUT R16, R5, 0x7ff00000, RZ, 0xc0, !PT ;  /* 0x7ff0000005107812 */ /* 0x000fc800078ec0ff */
[----:B------:R-:W-:Y:S01]  /*0aa0*/  ISETP.GE.U32.AND P1, PT, R11, R16, PT ;  /* 0x000000100b00720c */ /* 0x000fe20003f26070 */
[----:B------:R-:W-:-:S03]  /*0ab0*/  IMAD.MOV.U32 R16, RZ, RZ, RZ ;  /* 0x000000ffff107224 */ /* 0x000fc600078e00ff */
[----:B------:R-:W-:-:S04]  /*0ac0*/  SEL R15, R14, 0x63400000, !P1 ;  /* 0x634000000e0f7807 */ /* 0x000fc80004800000 */
[----:B------:R-:W-:-:S04]  /*0ad0*/  LOP3.LUT R15, R15, 0x80000000, R7, 0xf8, !PT ;  /* 0x800000000f0f7812 */ /* 0x000fc800078ef807 */
[----:B------:R-:W-:-:S06]  /*0ae0*/  LOP3.LUT R17, R15, 0x100000, RZ, 0xfc, !PT ;  /* 0x001000000f117812 */ /* 0x000fcc00078efcff */
[----:B------:R-:W-:-:S10]  /*0af0*/  DFMA R8, R8, 2, -R16 ;  /* 0x400000000808782b */ /* 0x000fd40000000810 */
[----:B------:R-:W-:-:S07]  /*0b00*/  LOP3.LUT R21, R9, 0x7ff00000, RZ, 0xc0, !PT ;  /* 0x7ff0000009157812 */ /* 0x000fce00078ec0ff */
.L_x_22:
[----:B------:R-:W-:Y:S01]  /*0b10*/  @!P0 LOP3.LUT R20, R3, 0x7ff00000, RZ, 0xc0, !PT ;  /* 0x7ff0000003148812 */ /* 0x000fe200078ec0ff */
[----:B------:R-:W-:Y:S01]  /*0b20*/  VIADD R15, R21, 0xffffffff ;  /* 0xffffffff150f7836 */ /* 0x000fe20000000000 */
[----:B------:R-:W-:-:S03]  /*0b30*/  DMUL R16, R12, R8 ;  /* 0x000000080c107228 */ /* 0x000fc60000000000 */
[----:B------:R-:W-:Y:S01]  /*0b40*/  VIADD R22, R20, 0xffffffff ;  /* 0xffffffff14167836 */ /* 0x000fe20000000000 */
[----:B------:R-:W-:-:S04]  /*0b50*/  ISETP.GT.U32.AND P0, PT, R15, 0x7feffffe, PT ;  /* 0x7feffffe0f00780c */ /* 0x000fc80003f04070 */
[----:B------:R-:W-:Y:S01]  /*0b60*/  ISETP.GT.U32.OR P0, PT, R22, 0x7feffffe, P0 ;  /* 0x7feffffe1600780c */ /* 0x000fe20000704470 */
[----:B------:R-:W-:-:S08]  /*0b70*/  DFMA R18, R16, -R2, R8 ;  /* 0x800000021012722b */ /* 0x000fd00000000008 */
[----:B------:R-:W-:-:S04]  /*0b80*/  DFMA R12, R12, R18, R16 ;  /* 0x000000120c0c722b */ /* 0x000fc80000000010 */
[----:B------:R-:W-:Y:S07]  /*0b90*/  @P0 BRA `(.L_x_23) ;  /* 0x00000000006c0947 */ /* 0x000fee0003800000 */
        /* <DEDUP_REMOVED lines=27> */
.L_x_23:
        /* <DEDUP_REMOVED lines=16> */
.L_x_26:
[----:B------:R-:W-:Y:S01]  /*0e50*/  LOP3.LUT R15, R5, 0x80000, RZ, 0xfc, !PT ;  /* 0x00080000050f7812 */ /* 0x000fe200078efcff */
[----:B------:R-:W-:Y:S01]  /*0e60*/  IMAD.MOV.U32 R14, RZ, RZ, R4 ;  /* 0x000000ffff0e7224 */ /* 0x000fe200078e0004 */
[----:B------:R-:W-:Y:S06]  /*0e70*/  BRA `(.L_x_24) ;  /* 0x0000000000087947 */ /* 0x000fec0003800000 */
.L_x_25:
[----:B------:R-:W-:Y:S01]  /*0e80*/  LOP3.LUT R15, R7, 0x80000, RZ, 0xfc, !PT ;  /* 0x00080000070f7812 */ /* 0x000fe200078efcff */
[----:B------:R-:W-:-:S07]  /*0e90*/  IMAD.MOV.U32 R14, RZ, RZ, R6 ;  /* 0x000000ffff0e7224 */ /* 0x000fce00078e0006 */
.L_x_24:
[----:B------:R-:W-:Y:S02]  /*0ea0*/  IMAD.MOV.U32 R11, RZ, RZ, 0x0 ;  /* 0x00000000ff0b7424 */ /* 0x000fe400078e00ff */
[----:B------:R-:W-:Y:S02]  /*0eb0*/  IMAD.MOV.U32 R2, RZ, RZ, R14 ;  /* 0x000000ffff027224 */ /* 0x000fe400078e000e */
[----:B------:R-:W-:Y:S01]  /*0ec0*/  IMAD.MOV.U32 R3, RZ, RZ, R15 ;  /* 0x000000ffff037224 */ /* 0x000fe200078e000f */
[----:B------:R-:W-:Y:S06]  /*0ed0*/  RET.REL.NODEC R10 `(apply_hierarchy_correction_kernel) ;  /* 0xfffffff00a487950 */ /* 0x000fec0003c3ffff */
.L_x_27:
        /* <DEDUP_REMOVED lines=10> */
.L_x_160:


//--------------------- .text.fibonacci_lucas_kernel --------------------------
	.section	.text.fibonacci_lucas_kernel,"ax",@progbits
	.align	128
        .global         fibonacci_lucas_kernel
        .type           fibonacci_lucas_kernel,@function
        .size           fibonacci_lucas_kernel,(.L_x_167 - fibonacci_lucas_kernel)
        .other          fibonacci_lucas_kernel,@"STO_CUDA_ENTRY STV_DEFAULT"
fibonacci_lucas_kernel:
.text.fibonacci_lucas_kernel:
        /* <DEDUP_REMOVED lines=8> */
[----:B------:R-:W0:Y:S01]  /*0080*/  LDC.64 R2, c[0x0][0x380] ;  /* 0x0000e000ff027b82 */ /* 0x000e220000000a00 */
[----:B------:R-:W1:Y:S01]  /*0090*/  LDCU.64 UR4, c[0x0][0x358] ;  /* 0x00006b00ff0477ac */ /* 0x000e620008000a00 */
[----:B0-----:R-:W-:-:S06]  /*00a0*/  IMAD.WIDE R2, R0, 0x4, R2 ;  /* 0x0000000400027825 */ /* 0x001fcc00078e0202 */
[----:B-1----:R-:W2:Y:S02]  /*00b0*/  LDG.E R2, desc[UR4][R2.64] ;  /* 0x0000000402027981 */ /* 0x002ea4000c1e1900 */
[----:B--2---:R-:W-:-:S13]  /*00c0*/  ISETP.NE.AND P0, PT, R2, RZ, PT ;  /* 0x000000ff0200720c */ /* 0x004fda0003f05270 */
[----:B------:R-:W-:Y:S05]  /*00d0*/  @!P0 BRA `(.L_x_28) ;  /* 0x0000000c00308947 */ /* 0x000fea0003800000 */
[----:B------:R-:W-:-:S13]  /*00e0*/  ISETP.NE.AND P0, PT, R2, 0x1, PT ;  /* 0x000000010200780c */ /* 0x000fda0003f05270 */
[----:B------:R-:W-:Y:S05]  /*00f0*/  @!P0 BRA `(.L_x_29) ;  /* 0x0000000c00048947 */ /* 0x000fea0003800000 */
[----:B------:R-:W-:Y:S01]  /*0100*/  ISETP.GE.AND P0, PT, R2, 0x2, PT ;  /* 0x000000020200780c */ /* 0x000fe20003f06270 */
[----:B------:R-:W-:Y:S01]  /*0110*/  BSSY.RECONVERGENT B2, `(.L_x_30) ;  /* 0x00000b8000027945 */ /* 0x000fe20003800200 */
[----:B------:R-:W-:Y:S02]  /*0120*/  IMAD.MOV.U32 R6, RZ, RZ, 0x1 ;  /* 0x00000001ff067424 */ /* 0x000fe400078e00ff */
[----:B------:R-:W-:Y:S02]  /*0130*/  IMAD.MOV.U32 R7, RZ, RZ, RZ ;  /* 0x000000ffff077224 */ /* 0x000fe400078e00ff */
[----:B------:R-:W-:Y:S02]  /*0140*/  IMAD.MOV.U32 R4, RZ, RZ, 0x1 ;  /* 0x00000001ff047424 */ /* 0x000fe400078e00ff */
[----:B------:R-:W-:-:S05]  /*0150*/  IMAD.MOV.U32 R5, RZ, RZ, RZ ;  /* 0x000000ffff057224 */ /* 0x000fca00078e00ff */
[----:B------:R-:W-:Y:S05]  /*0160*/  @!P0 BRA `(.L_x_31) ;  /* 0x0000000800c88947 */ /* 0x000fea0003800000 */
[C---:B------:R-:W-:Y:S01]  /*0170*/  VIADD R4, R2.reuse, 0xfffffffe ;  /* 0xfffffffe02047836 */ /* 0x040fe20000000000 */
[----:B------:R-:W-:Y:S01]  /*0180*/  BSSY.RECONVERGENT B1, `(.L_x_32) ;  /* 0x000009e000017945 */ /* 0x000fe20003800200 */
[----:B------:R-:W-:Y:S02]  /*0190*/  VIADD R3, R2, 0xffffffff ;  /* 0xffffffff02037836 */ /* 0x000fe40000000000 */
[----:B------:R-:W-:Y:S01]  /*01a0*/  HFMA2 R11, -RZ, RZ, 0, 1.1920928955078125e-07 ;  /* 0x00000002ff0b7431 */ /* 0x000fe200000001ff */
[----:B------:R-:W-:Y:S02]  /*01b0*/  CS2R R8, SRZ ;  /* 0x0000000000087805 */ /* 0x000fe4000001ff00 */
[----:B------:R-:W-:Y:S01]  /*01c0*/  ISETP.GE.U32.AND P0, PT, R4, 0x3, PT ;  /* 0x000000030400780c */ /* 0x000fe20003f06070 */
[----:B------:R-:W-:Y:S01]  /*01d0*/  IMAD.MOV.U32 R10, RZ, RZ, RZ ;  /* 0x000000ffff0a7224 */ /* 0x000fe200078e00ff */
[----:B------:R-:W-:Y:S01]  /*01e0*/  LOP3.LUT R2, R3, 0x3, RZ, 0xc0, !PT ;  /* 0x0000000303027812 */ /* 0x000fe200078ec0ff */
[----:B------:R-:W-:-:S02]  /*01f0*/  IMAD.MOV.U32 R4, RZ, RZ, 0x1 ;  /* 0x00000001ff047424 */ /* 0x000fc400078e00ff */
[----:B------:R-:W-:Y:S02]  /*0200*/  IMAD.MOV.U32 R5, RZ, RZ, RZ ;  /* 0x000000ffff057224 */ /* 0x000fe400078e00ff */
[----:B------:R-:W-:Y:S02]  /*0210*/  IMAD.MOV.U32 R6, RZ, RZ, 0x1 ;  /* 0x00000001ff067424 */ /* 0x000fe400078e00ff */
[----:B------:R-:W-:-:S04]  /*0220*/  IMAD.MOV.U32 R7, RZ, RZ, RZ ;  /* 0x000000ffff077224 */ /* 0x000fc800078e00ff */
[----:B------:R-:W-:Y:S05]  /*0230*/  @!P0 BRA `(.L_x_33) ;  /* 0x0000000800488947 */ /* 0x000fea0003800000 */
[----:B------:R-:W-:Y:S01]  /*0240*/  LOP3.LUT R3, R3, 0xfffffffc, RZ, 0xc0, !PT ;  /* 0xfffffffc03037812 */ /* 0x000fe200078ec0ff */
[----:B------:R-:W-:Y:S01]  /*0250*/  BSSY.RELIABLE B0, `(.L_x_34) ;  /* 0x000007d000007945 */ /* 0x000fe20003800100 */
[----:B------:R-:W-:Y:S01]  /*0260*/  CS2R R8, SRZ ;  /* 0x0000000000087805 */ /* 0x000fe2000001ff00 */
[----:B------:R-:W-:Y:S01]  /*0270*/  IMAD.MOV.U32 R10, RZ, RZ, RZ ;  /* 0x000000ffff0a7224 */ /* 0x000fe200078e00ff */
[----:B------:R-:W-:Y:S01]  /*0280*/  MOV R11, 0x2 ;  /* 0x00000002000b7802 */ /* 0x000fe20000000f00 */
[----:B------:R-:W-:Y:S02]  /*0290*/  IMAD.MOV R3, RZ, RZ, -R3 ;  /* 0x000000ffff037224 */ /* 0x000fe400078e0a03 */
[----:B------:R-:W-:Y:S02]  /*02a0*/  IMAD.MOV.U32 R4, RZ, RZ, 0x1 ;  /* 0x00000001ff047424 */ /* 0x000fe400078e00ff */
[----:B------:R-:W-:Y:S01]  /*02b0*/  IMAD.MOV.U32 R5, RZ, RZ, RZ ;  /* 0x000000ffff057224 */ /* 0x000fe200078e00ff */
[----:B------:R-:W-:-:S13]  /*02c0*/  ISETP.GE.AND P0, PT, R3, RZ, PT ;  /* 0x000000ff0300720c */ /* 0x000fda0003f06270 */
[----:B------:R-:W-:Y:S05]  /*02d0*/  @P0 BRA `(.L_x_35) ;  /* 0x0000000400d00947 */ /* 0x000fea0003800000 */
[----:B------:R-:W-:Y:S01]  /*02e0*/  IMAD.MOV R12, RZ, RZ, -R3 ;  /* 0x000000ffff0c7224 */ /* 0x000fe200078e0a03 */
[----:B------:R-:W-:Y:S01]  /*02f0*/  BSSY.RECONVERGENT B3, `(.L_x_36) ;  /* 0x0000048000037945 */ /* 0x000fe20003800200 */
[----:B------:R-:W-:-:S03]  /*0300*/  PLOP3.LUT P0, PT, PT, PT, PT, 0x80, 0x8 ;  /* 0x000000000008781c */ /* 0x000fc60003f0f070 */
[----:B------:R-:W-:-:S13]  /*0310*/  ISETP.GT.AND P1, PT, R12, 0xc, PT ;  /* 0x0000000c0c00780c */ /* 0x000fda0003f24270 */
[----:B------:R-:W-:Y:S05]  /*0320*/  @!P1 BRA `(.L_x_37) ;  /* 0x0000000400109947 */ /* 0x000fea0003800000 */
[----:B------:R-:W-:-:S13]  /*0330*/  PLOP3.LUT P0, PT, PT, PT, PT, 0x8, 0x80 ;  /* 0x000000000080781c */ /* 0x000fda0003f0e170 */
.L_x_38:
[----:B------:R-:W-:Y:S01]  /*0340*/  IADD3 R9, P1, PT, R6, R9, RZ ;  /* 0x0000000906097210 */ /* 0x000fe20007f3e0ff */
[----:B------:R-:W-:Y:S01]  /*0350*/  VIADD R3, R3, 0x10 ;  /* 0x0000001003037836 */ /* 0x000fe20000000000 */
[----:B------:R-:W-:Y:S02]  /*0360*/  IADD3 R11, P4, PT, R4, R11, RZ ;  /* 0x0000000b040b7210 */ /* 0x000fe40007f9e0ff */
[----:B------:R-:W-:Y:S01]  /*0370*/  IADD3 R6, P2, PT, R6, R9, RZ ;  /* 0x0000000906067210 */ /* 0x000fe20007f5e0ff */
[----:B------:R-:W-:Y:S01]  /*0380*/  IMAD.X R10, R7, 0x1, R10, P1 ;  /* 0x00000001070a7824 */ /* 0x000fe200008e060a */
[----:B------:R-:W-:Y:S01]  /*0390*/  IADD3 R4, P3, PT, R4, R11, RZ ;  /* 0x0000000b04047210 */ /* 0x000fe20007f7e0ff */
[C---:B------:R-:W-:Y:S01]  /*03a0*/  IMAD.X R8, R5.reuse, 0x1, R8, P4 ;  /* 0x0000000105087824 */ /* 0x040fe200020e0608 */
[----:B------:R-:W-:Y:S02]  /*03b0*/  IADD3 R9, P4, PT, R6, R9, RZ ;  /* 0x0000000906097210 */ /* 0x000fe40007f9e0ff */
[----:B------:R-:W-:Y:S01]  /*03c0*/  IADD3 R11, P5, PT, R4, R11, RZ ;  /* 0x0000000b040b7210 */ /* 0x000fe20007fbe0ff */
[----:B------:R-:W-:Y:S01]  /*03d0*/  IMAD.X R5, R5, 0x1, R8, P3 ;  /* 0x0000000105057824 */ /* 0x000fe200018e0608 */
[----:B------:R-:W-:-:S02]  /*03e0*/  IADD3.X R7, PT, PT, R7, R10, RZ, P2, !PT ;  /* 0x0000000a07077210 */ /* 0x000fc400017fe4ff */
[----:B------:R-:W-:Y:S01]  /*03f0*/  IADD3 R4, P3, PT, R11, R4, RZ ;  /* 0x000000040b047210 */ /* 0x000fe20007f7e0ff */
[----:B------:R-:W-:Y:S01]  /*0400*/  IMAD.X R8, R5, 0x1, R8, P5 ;  /* 0x0000000105087824 */ /* 0x000fe200028e0608 */
[----:B------:R-:W-:Y:S01]  /*0410*/  IADD3 R6, P2, PT, R9, R6, RZ ;  /* 0x0000000609067210 */ /* 0x000fe20007f5e0ff */
[----:B------:R-:W-:Y:S01]  /*0420*/  IMAD.X R10, R7, 0x1, R10, P4 ;  /* 0x00000001070a7824 */ /* 0x000fe200020e060a */
[----:B------:R-:W-:Y:S01]  /*0430*/  IADD3 R11, P5, PT, R4, R11, RZ ;  /* 0x0000000b040b7210 */ /* 0x000fe20007fbe0ff */
[----:B------:R-:W-:Y:S01]  /*0440*/  IMAD.X R5, R8, 0x1, R5, P3 ;  /* 0x0000000108057824 */ /* 0x000fe200018e0605 */
[----:B------:R-:W-:Y:S01]  /*0450*/  IADD3 R9, P4, PT, R6, R9, RZ ;  /* 0x0000000906097210 */ /* 0x000fe20007f9e0ff */
[----:B------:R-:W-:Y:S01]  /*0460*/  IMAD.X R7, R10, 0x1, R7, P2 ;  /* 0x000000010a077824 */ /* 0x000fe200010e0607 */
        /* <DEDUP_REMOVED lines=16> */
[----:B------:R-:W-:-:S02]  /*0570*/  IADD3 R6, P2, PT, R9, R6, RZ ;  /* 0x0000000609067210 */ /* 0x000fc40007f5e0ff */
[----:B------:R-:W-:Y:S01]  /*0580*/  IADD3 R4, P3, PT, R11, R4, RZ ;  /* 0x000000040b047210 */ /* 0x000fe20007f7e0ff */
[----:B------:R-:W-:Y:S01]  /*0590*/  IMAD.X R8, R5, 0x1, R8, P5 ;  /* 0x0000000105087824 */ /* 0x000fe200028e0608 */
[----:B------:R-:W-:Y:S02]  /*05a0*/  IADD3.X R10, PT, PT, R7, R10, RZ, P4, !PT ;  /* 0x0000000a070a7210 */ /* 0x000fe400027fe4ff */
        /* <DEDUP_REMOVED lines=12> */
[----:B------:R-:W-:Y:S01]  /*0670*/  ISETP.GE.AND P1, PT, R3, -0xc, PT ;  /* 0xfffffff40300780c */ /* 0x000fe20003f26270 */
[----:B------:R-:W-:Y:S01]  /*0680*/  IMAD.X R10, R7, 0x1, R10, P4 ;  /* 0x00000001070a7824 */ /* 0x000fe200020e060a */
[----:B------:R-:W-:Y:S01]  /*0690*/  IADD3 R6, P2, PT, R9, R6, RZ ;  /* 0x0000000609067210 */ /* 0x000fe20007f5e0ff */
[----:B------:R-:W-:Y:S01]  /*06a0*/  IMAD.X R8, R5, 0x1, R8, P5 ;  /* 0x0000000105087824 */ /* 0x000fe200028e0608 */
[----:B------:R-:W-:Y:S02]  /*06b0*/  IADD3 R4, P3, PT, R11, R4, RZ ;  /* 0x000000040b047210 */ /* 0x000fe40007f7e0ff */
[----:B------:R-:W-:Y:S01]  /*06c0*/  IADD3 R9, P4, PT, R6, R9, RZ ;  /* 0x0000000906097210 */ /* 0x000fe20007f9e0ff */
[----:B------:R-:W-:Y:S01]  /*06d0*/  IMAD.X R7, R10, 0x1, R7, P2 ;  /* 0x000000010a077824 */ /* 0x000fe200010e0607 */
[----:B------:R-:W-:Y:S01]  /*06e0*/  IADD3 R11, P5, PT, R4, R11, RZ ;  /* 0x0000000b040b7210 */ /* 0x000fe20007fbe0ff */
[----:B------:R-:W-:Y:S01]  /*06f0*/  IMAD.X R5, R8, 0x1, R5, P3 ;  /* 0x0000000108057824 */ /* 0x000fe200018e0605 */
[----:B------:R-:W-:Y:S01]  /*0700*/  IADD3 R6, P2, PT, R9, R6, RZ ;  /* 0x0000000609067210 */ /* 0x000fe20007f5e0ff */
[----:B------:R-:W-:Y:S01]  /*0710*/  IMAD.X R10, R7, 0x1, R10, P4 ;  /* 0x00000001070a7824 */ /* 0x000fe200020e060a */
[----:B------:R-:W-:Y:S01]  /*0720*/  IADD3 R4, P3, PT, R11, R4, RZ ;  /* 0x000000040b047210 */ /* 0x000fe20007f7e0ff */
[----:B------:R-:W-:-:S03]  /*0730*/  IMAD.X R8, R5, 0x1, R8, P5 ;  /* 0x0000000105087824 */ /* 0x000fc600028e0608 */
[----:B------:R-:W-:Y:S01]  /*0740*/  IADD3.X R7, PT, PT, R10, R7, RZ, P2, !PT ;  /* 0x000000070a077210 */ /* 0x000fe200017fe4ff */
[----:B------:R-:W-:Y:S01]  /*0750*/  IMAD.X R5, R8, 0x1, R5, P3 ;  /* 0x0000000108057824 */ /* 0x000fe200018e0605 */
[----:B------:R-:W-:Y:S07]  /*0760*/  @!P1 BRA `(.L_x_38) ;  /* 0xfffffff800f49947 */ /* 0x000fee000383ffff */
.L_x_37:
[----:B------:R-:W-:Y:S05]  /*0770*/  BSYNC.RECONVERGENT B3 ;  /* 0x0000000000037941 */ /* 0x000fea0003800200 */
.L_x_36:
[----:B------:R-:W-:Y:S01]  /*0780*/  IMAD.MOV R12, RZ, RZ, -R3 ;  /* 0x000000ffff0c7224 */ /* 0x000fe200078e0a03 */
[----:B------:R-:W-:Y:S04]  /*0790*/  BSSY.RECONVERGENT B3, `(.L_x_39) ;  /* 0x0000025000037945 */ /* 0x000fe80003800200 */
[----:B------:R-:W-:-:S13]  /*07a0*/  ISETP.GT.AND P1, PT, R12, 0x4, PT ;  /* 0x000000040c00780c */ /* 0x000fda0003f24270 */
[----:B------:R-:W-:Y:S05]  /*07b0*/  @!P1 BRA `(.L_x_40) ;  /* 0x0000000000889947 */ /* 0x000fea0003800000 */
[----:B------:R-:W-:Y:S01]  /*07c0*/  IADD3 R9, P3, PT, R9, R6, RZ ;  /* 0x0000000609097210 */ /* 0x000fe20007f7e0ff */
[----:B------:R-:W-:Y:S01]  /*07d0*/  VIADD R3, R3, 0x8 ;  /* 0x0000000803037836 */ /* 0x000fe20000000000 */
        /* <DEDUP_REMOVED lines=29> */
[----:B------:R-:W-:Y:S01]  /*09b0*/  PLOP3.LUT P0, PT, PT, PT, PT, 0x8, 0x80 ;  /* 0x000000000080781c */ /* 0x000fe20003f0e170 */
[----:B------:R-:W-:Y:S02]  /*09c0*/  IMAD.X R7, R10, 0x1, R7, P1 ;  /* 0x000000010a077824 */ /* 0x000fe400008e0607 */
[----:B------:R-:W-:-:S10]  /*09d0*/  IMAD.X R5, R8, 0x1, R5, P2 ;  /* 0x0000000108057824 */ /* 0x000fd400010e0605 */
.L_x_40:
[----:B------:R-:W-:Y:S05]  /*09e0*/  BSYNC.RECONVERGENT B3 ;  /* 0x0000000000037941 */ /* 0x000fea0003800200 */
.L_x_39:
[----:B------:R-:W-:-:S13]  /*09f0*/  ISETP.NE.OR P0, PT, R3, RZ, P0 ;  /* 0x000000ff0300720c */ /* 0x000fda0000705670 */
[----:B------:R-:W-:Y:S05]  /*0a00*/  @!P0 BREAK.RELIABLE B0 ;  /* 0x0000000000008942 */ /* 0x000fea0003800100 */
[----:B------:R-:W-:Y:S05]  /*0a10*/  @!P0 BRA `(.L_x_33) ;  /* 0x0000000000508947 */ /* 0x000fea0003800000 */
.L_x_35:
[----:B------:R-:W-:Y:S05]  /*0a20*/  BSYNC.RELIABLE B0 ;  /* 0x0000000000007941 */ /* 0x000fea0003800100 */
.L_x_34:
[----:B------:R-:W-:Y:S01]  /*0a30*/  IADD3 R9, P0, PT, R6, R9, RZ ;  /* 0x0000000906097210 */ /* 0x000fe20007f1e0ff */
[----:B------:R-:W-:Y:S01]  /*0a40*/  VIADD R3, R3, 0x4 ;  /* 0x0000000403037836 */ /* 0x000fe20000000000 */
[C---:B------:R-:W-:Y:S02]  /*0a50*/  IADD3 R11, P1, PT, R4.reuse, R11, RZ ;  /* 0x0000000b040b7210 */ /* 0x040fe40007f3e0ff */
[----:B------:R-:W-:Y:S02]  /*0a60*/  IADD3.X R10, PT, PT, R7, R10, RZ, P0, !PT ;  /* 0x0000000a070a7210 */ /* 0x000fe400007fe4ff */
[----:B------:R-:W-:Y:S01]  /*0a70*/  ISETP.NE.AND P0, PT, R3, RZ, PT ;  /* 0x000000ff0300720c */ /* 0x000fe20003f05270 */
[----:B------:R-:W-:Y:S01]  /*0a80*/  IMAD.X R8, R5, 0x1, R8, P1 ;  /* 0x0000000105087824 */ /* 0x000fe200008e0608 */
[----:B------:R-:W-:Y:S02]  /*0a90*/  IADD3 R4, P4, PT, R4, R11, RZ ;  /* 0x0000000b04047210 */ /* 0x000fe40007f9e0ff */
[----:B------:R-:W-:-:S02]  /*0aa0*/  IADD3 R6, P3, PT, R6, R9, RZ ;  /* 0x0000000906067210 */ /* 0x000fc40007f7e0ff */
        /* <DEDUP_REMOVED lines=10> */
[----:B------:R-:W-:Y:S07]  /*0b50*/  @P0 BRA `(.L_x_34) ;  /* 0xfffffffc00b40947 */ /* 0x000fee000383ffff */
.L_x_33:
[----:B------:R-:W-:Y:S05]  /*0b60*/  BSYNC.RECONVERGENT B1 ;  /* 0x0000000000017941 */ /* 0x000fea0003800200 */
.L_x_32:
[----:B------:R-:W-:-:S13]  /*0b70*/  ISETP.NE.AND P0, PT, R2, RZ, PT ;  /* 0x000000ff0200720c */ /* 0x000fda0003f05270 */
[----:B------:R-:W-:Y:S05]  /*0b80*/  @!P0 BRA `(.L_x_31) ;  /* 0x0000000000408947 */ /* 0x000fea0003800000 */
[----:B------:R-:W-:-:S07]  /*0b90*/  IMAD.MOV R2, RZ, RZ, -R2 ;  /* 0x000000ffff027224 */ /* 0x000fce00078e0a02 */
.L_x_41:
[----:B------:R-:W-:Y:S02]  /*0ba0*/  VIADD R2, R2, 0x1 ;  /* 0x0000000102027836 */ /* 0x000fe40000000000 */
[----:B------:R-:W-:Y:S01]  /*0bb0*/  IMAD.MOV.U32 R13, RZ, RZ, R4 ;  /* 0x000000ffff0d7224 */ /* 0x000fe200078e0004 */
[----:B------:R-:W-:Y:S01]  /*0bc0*/  IADD3 R4, P2, PT, R4, R11, RZ ;  /* 0x0000000b04047210 */ /* 0x000fe20007f5e0ff */
[----:B------:R-:W-:Y:S01]  /*0bd0*/  IMAD.MOV.U32 R3, RZ, RZ, R6 ;  /* 0x000000ffff037224 */ /* 0x000fe200078e0006 */
[----:B------:R-:W-:Y:S01]  /*0be0*/  ISETP.NE.AND P0, PT, R2, RZ, PT ;  /* 0x000000ff0200720c */ /* 0x000fe20003f05270 */
[----:B------:R-:W-:Y:S01]  /*0bf0*/  IMAD.MOV.U32 R14, RZ, RZ, R5 ;  /* 0x000000ffff0e7224 */ /* 0x000fe200078e0005 */
[----:B------:R-:W-:Y:S01]  /*0c00*/  IADD3 R6, P1, PT, R6, R9, RZ ;  /* 0x0000000906067210 */ /* 0x000fe20007f3e0ff */
[----:B------:R-:W-:Y:S02]  /*0c10*/  IMAD.MOV.U32 R12, RZ, RZ, R7 ;  /* 0x000000ffff0c7224 */ /* 0x000fe400078e0007 */
[----:B------:R-:W-:Y:S01]  /*0c20*/  IMAD.X R5, R5, 0x1, R8, P2 ;  /* 0x0000000105057824 */ /* 0x000fe200010e0608 */
[----:B------:R-:W-:Y:S01]  /*0c30*/  IADD3.X R7, PT, PT, R7, R10, RZ, P1, !PT ;  /* 0x0000000a07077210 */ /* 0x000fe20000ffe4ff */
[----:B------:R-:W-:Y:S01]  /*0c40*/  IMAD.MOV.U32 R9, RZ, RZ, R3 ;  /* 0x000000ffff097224 */ /* 0x000fe200078e0003 */
[----:B------:R-:W-:Y:S01]  /*0c50*/  MOV R8, R14 ;  /* 0x0000000e00087202 */ /* 0x000fe20000000f00 */
[----:B------:R-:W-:-:S02]  /*0c60*/  IMAD.MOV.U32 R11, RZ, RZ, R13 ;  /* 0x000000ffff0b7224 */ /* 0x000fc400078e000d */
[----:B------:R-:W-:Y:S02]  /*0c70*/  IMAD.MOV.U32 R10, RZ, RZ, R12 ;  /* 0x000000ffff0a7224 */ /* 0x000fe400078e000c */
[----:B------:R-:W-:Y:S05]  /*0c80*/  @P0 BRA `(.L_x_41) ;  /* 0xfffffffc00c40947 */ /* 0x000fea000383ffff */
.L_x_31:
[----:B------:R-:W-:Y:S05]  /*0c90*/  BSYNC.RECONVERGENT B2 ;  /* 0x0000000000027941 */ /* 0x000fea0003800200 */
.L_x_30:
[----:B------:R-:W0:Y:S08]  /*0ca0*/  LDC.64 R2, c[0x0][0x388] ;  /* 0x0000e200ff027b82 */ /* 0x000e300000000a00 */
[----:B------:R-:W1:Y:S01]  /*0cb0*/  LDC.64 R8, c[0x0][0x390] ;  /* 0x0000e400ff087b82 */ /* 0x000e620000000a00 */
[----:B0-----:R-:W-:-:S05]  /*0cc0*/  IMAD.WIDE R2, R0, 0x8, R2 ;  /* 0x0000000800027825 */ /* 0x001fca00078e0202 */
[----:B------:R-:W-:Y:S01]  /*0cd0*/  STG.E.64 desc[UR4][R2.64], R6 ;  /* 0x0000000602007986 */ /* 0x000fe2000c101b04 */
[----:B-1----:R-:W-:-:S05]  /*0ce0*/  IMAD.WIDE R8, R0, 0x8, R8 ;  /* 0x0000000800087825 */ /* 0x002fca00078e0208 */
[----:B------:R-:W-:Y:S01]  /*0cf0*/  STG.E.64 desc[UR4][R8.64], R4 ;  /* 0x0000000408007986 */ /* 0x000fe2000c101b04 */
[----:B------:R-:W-:Y:S05]  /*0d00*/  EXIT ;  /* 0x000000000000794d */ /* 0x000fea0003800000 */
.L_x_29:
[----:B------:R-:W0:Y:S01]  /*0d10*/  LDC.64 R4, c[0x0][0x388] ;  /* 0x0000e200ff047b82 */ /* 0x000e220000000a00 */
[----:B------:R-:W-:Y:S02]  /*0d20*/  IMAD.MOV.U32 R2, RZ, RZ, 0x1 ;  /* 0x00000001ff027424 */ /* 0x000fe400078e00ff */
[----:B------:R-:W-:-:S05]  /*0d30*/  IMAD.MOV.U32 R3, RZ, RZ, 0x0 ;  /* 0x00000000ff037424 */ /* 0x000fca00078e00ff */
[----:B------:R-:W1:Y:S01]  /*0d40*/  LDC.64 R6, c[0x0][0x390] ;  /* 0x0000e400ff067b82 */ /* 0x000e620000000a00 */
[----:B0-----:R-:W-:-:S05]  /*0d50*/  IMAD.WIDE R4, R0, 0x8, R4 ;  /* 0x0000000800047825 */ /* 0x001fca00078e0204 */
[----:B------:R-:W-:Y:S01]  /*0d60*/  STG.E.64 desc[UR4][R4.64], R2 ;  /* 0x0000000204007986 */ /* 0x000fe2000c101b04 */
[----:B-1----:R-:W-:-:S05]  /*0d70*/  IMAD.WIDE R6, R0, 0x8, R6 ;  /* 0x0000000800067825 */ /* 0x002fca00078e0206 */
[----:B------:R-:W-:Y:S01]  /*0d80*/  STG.E.64 desc[UR4][R6.64], R2 ;  /* 0x0000000206007986 */ /* 0x000fe2000c101b04 */
[----:B------:R-:W-:Y:S05]  /*0d90*/  EXIT ;  /* 0x000000000000794d */ /* 0x000fea0003800000 */
.L_x_28:
[----:B------:R-:W0:Y:S01]  /*0da0*/  LDC.64 R4, c[0x0][0x388] ;  /* 0x0000e200ff047b82 */ /* 0x000e220000000a00 */
[----:B------:R-:W-:Y:S02]  /*0db0*/  IMAD.MOV.U32 R2, RZ, RZ, 0x2 ;  /* 0x00000002ff027424 */ /* 0x000fe400078e00ff */
[----:B------:R-:W-:-:S05]  /*0dc0*/  IMAD.MOV.U32 R3, RZ, RZ, 0x0 ;  /* 0x00000000ff037424 */ /* 0x000fca00078e00ff */
[----:B------:R-:W1:Y:S01]  /*0dd0*/  LDC.64 R6, c[0x0][0x390] ;  /* 0x0000e400ff067b82 */ /* 0x000e620000000a00 */
[----:B0-----:R-:W-:-:S05]  /*0de0*/  IMAD.WIDE R4, R0, 0x8, R4 ;  /* 0x0000000800047825 */ /* 0x001fca00078e0204 */
[----:B------:R-:W-:Y:S01]  /*0df0*/  STG.E.64 desc[UR4][R4.64], RZ ;  /* 0x000000ff04007986 */ /* 0x000fe2000c101b04 */
[----:B-1----:R-:W-:-:S05]  /*0e00*/  IMAD.WIDE R6, R0, 0x8, R6 ;  /* 0x0000000800067825 */ /* 0x002fca00078e0206 */
[----:B------:R-:W-:Y:S01]  /*0e10*/  STG.E.64 desc[UR4][R6.64], R2 ;  /* 0x0000000206007986 */ /* 0x000fe2000c101b04 */
[----:B------:R-:W-:Y:S05]  /*0e20*/  EXIT ;  /* 0x000000000000794d */ /* 0x000fea0003800000 */
.L_x_42:
        /* <DEDUP_REMOVED lines=13> */
.L_x_167:


//--------------------- .text.lucas_extended_kernel --------------------------
	.section	.text.lucas_extended_kernel,"ax",@progbits
	.align	128
        .global         lucas_extended_kernel
        .type           lucas_extended_kernel,@function
        .size           lucas_extended_kernel,(.L_x_162 - lucas_extended_kernel)
        .other          lucas_extended_kernel,@"STO_CUDA_ENTRY STV_DEFAULT"
lucas_extended_kernel:
.text.lucas_extended_kernel:
        /* <DEDUP_REMOVED lines=10> */
[----:B0-----:R-:W-:-:S05]  /*00a0*/  IMAD.WIDE R2, R0, 0x4, R2 ;  /* 0x0000000400027825 */ /* 0x001fca00078e0202 */
[----:B-1----:R-:W2:Y:S01]  /*00b0*/  LDG.E R4, desc[UR4][R2.64] ;  /* 0x0000000402047981 */ /* 0x002ea2000c1e1900 */
[----:B------:R-:W-:Y:S01]  /*00c0*/  BSSY.RECONVERGENT B2, `(.L_x_43) ;  /* 0x0000087000027945 */ /* 0x000fe20003800200 */
[----:B------:R-:W-:Y:S02]  /*00d0*/  IMAD.MOV.U32 R7, RZ, RZ, 0x1 ;  /* 0x00000001ff077424 */ /* 0x000fe400078e00ff */
[----:B------:R-:W-:Y:S02]  /*00e0*/  IMAD.MOV.U32 R8, RZ, RZ, RZ ;  /* 0x000000ffff087224 */ /* 0x000fe400078e00ff */
[----:B------:R-:W-:Y:S02]  /*00f0*/  IMAD.MOV.U32 R6, RZ, RZ, 0x2 ;  /* 0x00000002ff067424 */ /* 0x000fe400078e00ff */
[----:B------:R-:W-:Y:S01]  /*0100*/  IMAD.MOV.U32 R5, RZ, RZ, RZ ;  /* 0x000000ffff057224 */ /* 0x000fe200078e00ff */
[----:B--2---:R-:W-:-:S13]  /*0110*/  ISETP.NE.AND P0, PT, R4, RZ, PT ;  /* 0x000000ff0400720c */ /* 0x004fda0003f05270 */
[----:B------:R-:W-:Y:S05]  /*0120*/  @!P0 BRA `(.L_x_44) ;  /* 0x0000000800008947 */ /* 0x000fea0003800000 */
[----:B------:R-:W-:-:S13]  /*0130*/  ISETP.NE.AND P0, PT, R4, 0x1, PT ;  /* 0x000000010400780c */ /* 0x000fda0003f05270 */
[----:B------:R-:W-:Y:S02]  /*0140*/  @!P0 IMAD.MOV.U32 R7, RZ, RZ, 0x2 ;  /* 0x00000002ff078424 */ /* 0x000fe400078e00ff */
[----:B------:R-:W-:Y:S02]  /*0150*/  @!P0 IMAD.MOV.U32 R8, RZ, RZ, RZ ;  /* 0x000000ffff088224 */ /* 0x000fe400078e00ff */
[----:B------:R-:W-:Y:S02]  /*0160*/  @!P0 IMAD.MOV.U32 R6, RZ, RZ, 0x1 ;  /* 0x00000001ff068424 */ /* 0x000fe400078e00ff */
[----:B------:R-:W-:Y:S01]  /*0170*/  @!P0 IMAD.MOV.U32 R5, RZ, RZ, RZ ;  /* 0x000000ffff058224 */ /* 0x000fe200078e00ff */
[----:B------:R-:W-:Y:S06]  /*0180*/  @!P0 BRA `(.L_x_44) ;  /* 0x0000000400e88947 */ /* 0x000fec0003800000 */
[----:B------:R-:W-:Y:S01]  /*0190*/  ISETP.GE.AND P0, PT, R4, 0x2, PT ;  /* 0x000000020400780c */ /* 0x000fe20003f06270 */
[----:B------:R-:W-:Y:S02]  /*01a0*/  IMAD.MOV.U32 R7, RZ, RZ, 0x2 ;  /* 0x00000002ff077424 */ /* 0x000fe400078e00ff */
[----:B------:R-:W-:Y:S02]  /*01b0*/  IMAD.MOV.U32 R8, RZ, RZ, RZ ;  /* 0x000000ffff087224 */ /* 0x000fe400078e00ff */
[----:B------:R-:W-:Y:S02]  /*01c0*/  IMAD.MOV.U32 R6, RZ, RZ, 0x1 ;  /* 0x00000001ff067424 */ /* 0x000fe400078e00ff */
[----:B------:R-:W-:-:S06]  /*01d0*/  IMAD.MOV.U32 R5, RZ, RZ, RZ ;  /* 0x000000ffff057224 */ /* 0x000fcc00078e00ff */
[----:B------:R-:W-:Y:S05]  /*01e0*/  @!P0 BRA `(.L_x_44) ;  /* 0x0000000400d08947 */ /* 0x000fea0003800000 */
[C---:B------:R-:W-:Y:S01]  /*01f0*/  VIADD R2, R4.reuse, 0xfffffffe ;  /* 0xfffffffe04027836 */ /* 0x040fe20000000000 */
[----:B------:R-:W-:Y:S01]  /*0200*/  BSSY.RECONVERGENT B1, `(.L_x_45) ;  /* 0x0000062000017945 */ /* 0x000fe20003800200 */
[----:B------:R-:W-:Y:S02]  /*0210*/  VIADD R3, R4, 0xffffffff ;  /* 0xffffffff04037836 */ /* 0x000fe40000000000 */
[----:B------:R-:W-:Y:S02]  /*0220*/  HFMA2 R7, -RZ, RZ, 0, 1.1920928955078125e-07 ;  /* 0x00000002ff077431 */ /* 0x000fe400000001ff */
[----:B------:R-:W-:Y:S01]  /*0230*/  IMAD.MOV.U32 R8, RZ, RZ, RZ ;  /* 0x000000ffff087224 */ /* 0x000fe200078e00ff */
[----:B------:R-:W-:Y:S01]  /*0240*/  ISETP.GE.U32.AND P0, PT, R2, 0x3, PT ;  /* 0x000000030200780c */ /* 0x000fe20003f06070 */
[----:B------:R-:W-:Y:S01]  /*0250*/  IMAD.MOV.U32 R6, RZ, RZ, 0x1 ;  /* 0x00000001ff067424 */ /* 0x000fe200078e00ff */
[----:B------:R-:W-:Y:S01]  /*0260*/  LOP3.LUT R2, R3, 0x3, RZ, 0xc0, !PT ;  /* 0x0000000303027812 */ /* 0x000fe200078ec0ff */
[----:B------:R-:W-:-:S10]  /*0270*/  IMAD.MOV.U32 R5, RZ, RZ, RZ ;  /* 0x000000ffff057224 */ /* 0x000fd400078e00ff */
[----:B------:R-:W-:Y:S05]  /*0280*/  @!P0 BRA `(.L_x_46) ;  /* 0x0000000400648947 */ /* 0x000fea0003800000 */
[----:B------:R-:W-:Y:S01]  /*0290*/  LOP3.LUT R3, R3, 0xfffffffc, RZ, 0xc0, !PT ;  /* 0xfffffffc03037812 */ /* 0x000fe200078ec0ff */
[----:B------:R-:W-:Y:S01]  /*02a0*/  BSSY.RELIABLE B0, `(.L_x_47) ;  /* 0x000004c000007945 */ /* 0x000fe20003800100 */
[----:B------:R-:W-:Y:S02]  /*02b0*/  IMAD.MOV.U32 R7, RZ, RZ, 0x2 ;  /* 0x00000002ff077424 */ /* 0x000fe400078e00ff */
[----:B------:R-:W-:Y:S02]  /*02c0*/  IMAD.MOV.U32 R8, RZ, RZ, RZ ;  /* 0x000000ffff087224 */ /* 0x000fe400078e00ff */
        /* <DEDUP_REMOVED lines=11> */
.L_x_51:
[----:B------:R-:W-:Y:S01]  /*0380*/  IADD3 R7, P1, PT, R7, R6, RZ ;  /* 0x0000000607077210 */ /* 0x000fe20007f3e0ff */
[----:B------:R-:W-:-:S03]  /*0390*/  VIADD R3, R3, 0x10 ;  /* 0x0000001003037836 */ /* 0x000fc60000000000 */
[----:B------:R-:W-:Y:S01]  /*03a0*/  IADD3 R6, P2, PT, R6, R7, RZ ;  /* 0x0000000706067210 */ /* 0x000fe20007f5e0ff */
[----:B------:R-:W-:-:S03]  /*03b0*/  IMAD.X R8, R8, 0x1, R5, P1 ;  /* 0x0000000108087824 */ /* 0x000fc600008e0605 */
[----:B------:R-:W-:Y:S01]  /*03c0*/  IADD3 R7, P1, PT, R6, R7, RZ ;  /* 0x0000000706077210 */ /* 0x000fe20007f3e0ff */
[----:B------:R-:W-:-:S03]  /*03d0*/  IMAD.X R5, R5, 0x1, R8, P2 ;  /* 0x0000000105057824 */ /* 0x000fc600010e0608 */
[----:B------:R-:W-:Y:S01]  /*03e0*/  IADD3 R6, P2, PT, R7, R6, RZ ;  /* 0x0000000607067210 */ /* 0x000fe20007f5e0ff */
[----:B------:R-:W-:-:S03]  /*03f0*/  IMAD.X R8, R5, 0x1, R8, P1 ;  /* 0x0000000105087824 */ /* 0x000fc600008e0608 */
[----:B------:R-:W-:Y:S01]  /*0400*/  IADD3 R7, P1, PT, R6, R7, RZ ;  /* 0x0000000706077210 */ /* 0x000fe20007f3e0ff */
[----:B------:R-:W-:-:S03]  /*0410*/  IMAD.X R5, R8, 0x1, R5, P2 ;  /* 0x0000000108057824 */ /* 0x000fc600010e0605 */
[----:B------:R-:W-:Y:S02]  /*0420*/  IADD3 R6, P2, PT, R7, R6, RZ ;  /* 0x0000000607067210 */ /* 0x000fe40007f5e0ff */
[----:B------:R-:W-:Y:S02]  /*0430*/  IADD3.X R8, PT, PT, R5, R8, RZ, P1, !PT ;  /* 0x0000000805087210 */ /* 0x000fe40000ffe4ff */
[----:B------:R-:W-:-:S03]  /*0440*/  IADD3 R7, P1, PT, R6, R7, RZ ;  /* 0x0000000706077210 */ /* 0x000fc60007f3e0ff */
[----:B------:R-:W-:Y:S01]  /*0450*/  IMAD.X R5, R8, 0x1, R5, P2 ;  /* 0x0000000108057824 */ /* 0x000fe200010e0605 */
        /* <DEDUP_REMOVED lines=16> */
[----:B------:R-:W-:Y:S02]  /*0560*/  ISETP.GE.AND P2, PT, R3, -0xc, PT ;  /* 0xfffffff40300780c */ /* 0x000fe40003f46270 */
[----:B------:R-:W-:Y:S01]  /*0570*/  IADD3 R6, P3, PT, R7, R6, RZ ;  /* 0x0000000607067210 */ /* 0x000fe20007f7e0ff */
[----:B------:R-:W-:-:S04]  /*0580*/  IMAD.X R8, R5, 0x1, R8, P1 ;  /* 0x0000000105087824 */ /* 0x000fc800008e0608 */
[----:B------:R-:W-:-:S06]  /*0590*/  IMAD.X R5, R8, 0x1, R5, P3 ;  /* 0x0000000108057824 */ /* 0x000fcc00018e0605 */
[----:B------:R-:W-:Y:S05]  /*05a0*/  @!P2 BRA `(.L_x_51) ;  /* 0xfffffffc0074a947 */ /* 0x000fea000383ffff */
.L_x_50:
[----:B------:R-:W-:Y:S05]  /*05b0*/  BSYNC.RECONVERGENT B3 ;  /* 0x0000000000037941 */ /* 0x000fea0003800200 */
.L_x_49:
[----:B------:R-:W-:Y:S01]  /*05c0*/  IADD3 R9, PT, PT, -R3, RZ, RZ ;  /* 0x000000ff03097210 */ /* 0x000fe20007ffe1ff */
[----:B------:R-:W-:Y:S03]  /*05d0*/  BSSY.RECONVERGENT B3, `(.L_x_52) ;  /* 0x0000015000037945 */ /* 0x000fe60003800200 */
[----:B------:R-:W-:-:S13]  /*05e0*/  ISETP.GT.AND P1, PT, R9, 0x4, PT ;  /* 0x000000040900780c */ /* 0x000fda0003f24270 */
[----:B------:R-:W-:Y:S05]  /*05f0*/  @!P1 BRA `(.L_x_53) ;  /* 0x0000000000489947 */ /* 0x000fea0003800000 */
        /* <DEDUP_REMOVED lines=10> */
[----:B------:R-:W-:Y:S01]  /*06a0*/  IADD3 R6, P1, PT, R7, R6, RZ ;  /* 0x0000000607067210 */ /* 0x000fe20007f3e0ff */
[----:B------:R-:W-:Y:S01]  /*06b0*/  IMAD.X R8, R5, 0x1, R8, P0 ;  /* 0x0000000105087824 */ /* 0x000fe200000e0608 */
[----:B------:R-:W-:Y:S02]  /*06c0*/  PLOP3.LUT P0, PT, PT, PT, PT, 0x8, 0x80 ;  /* 0x000000000080781c */ /* 0x000fe40003f0e170 */
[----:B------:R-:W-:Y:S01]  /*06d0*/  IADD3 R7, P2, PT, R6, R7, RZ ;  /* 0x0000000706077210 */ /* 0x000fe20007f5e0ff */
[----:B------:R-:W-:-:S03]  /*06e0*/  IMAD.X R5, R8, 0x1, R5, P1 ;  /* 0x0000000108057824 */ /* 0x000fc600008e0605 */
[----:B------:R-:W-:Y:S01]  /*06f0*/  IADD3 R6, P1, PT, R7, R6, RZ ;  /* 0x0000000607067210 */ /* 0x000fe20007f3e0ff */
[----:B------:R-:W-:-:S04]  /*0700*/  IMAD.X R8, R5, 0x1, R8, P2 ;  /* 0x0000000105087824 */ /* 0x000fc800010e0608 */
[----:B------:R-:W-:-:S08]  /*0710*/  IMAD.X R5, R8, 0x1, R5, P1 ;  /* 0x0000000108057824 */ /* 0x000fd000008e0605 */
.L_x_53:
[----:B------:R-:W-:Y:S05]  /*0720*/  BSYNC.RECONVERGENT B3 ;  /* 0x0000000000037941 */ /* 0x000fea0003800200 */
.L_x_52:
[----:B------:R-:W-:-:S13]  /*0730*/  ISETP.EQ.AND P1, PT, R3, RZ, PT ;  /* 0x000000ff0300720c */ /* 0x000fda0003f22270 */
[----:B------:R-:W-:Y:S05]  /*0740*/  @!P0 BREAK.RELIABLE P1, B0 ;  /* 0x0000000000008942 */ /* 0x000fea0000800100 */
[----:B------:R-:W-:Y:S05]  /*0750*/  @!P0 BRA P1, `(.L_x_46) ;  /* 0x0000000000308947 */ /* 0x000fea0000800000 */
.L_x_48:
[----:B------:R-:W-:Y:S05]  /*0760*/  BSYNC.RELIABLE B0 ;  /* 0x0000000000007941 */ /* 0x000fea0003800100 */
.L_x_47:
[----:B------:R-:W-:Y:S01]  /*0770*/  IADD3 R7, P0, PT, R7, R6, RZ ;  /* 0x0000000607077210 */ /* 0x000fe20007f1e0ff */
[----:B------:R-:W-:-:S03]  /*0780*/  VIADD R3, R3, 0x4 ;  /* 0x0000000403037836 */ /* 0x000fc60000000000 */
[-C--:B------:R-:W-:Y:S01]  /*0790*/  IADD3 R6, P1, PT, R6, R7.reuse, RZ ;  /* 0x0000000706067210 */ /* 0x080fe20007f3e0ff */
[----:B------:R-:W-:Y:S01]  /*07a0*/  IMAD.X R8, R8, 0x1, R5, P0 ;  /* 0x0000000108087824 */ /* 0x000fe200000e0605 */
[----:B------:R-:W-:Y:S02]  /*07b0*/  ISETP.NE.AND P0, PT, R3, RZ, PT ;  /* 0x000000ff0300720c */ /* 0x000fe40003f05270 */
[----:B------:R-:W-:Y:S01]  /*07c0*/  IADD3 R7, P2, PT, R6, R7, RZ ;  /* 0x0000000706077210 */ /* 0x000fe20007f5e0ff */
[----:B------:R-:W-:-:S03]  /*07d0*/  IMAD.X R5, R5, 0x1, R8, P1 ;  /* 0x0000000105057824 */ /* 0x000fc600008e0608 */
[----:B------:R-:W-:Y:S02]  /*07e0*/  IADD3 R6, P1, PT, R7, R6, RZ ;  /* 0x0000000607067210 */ /* 0x000fe40007f3e0ff */
[----:B------:R-:W-:-:S05]  /*07f0*/  IADD3.X R8, PT, PT, R5, R8, RZ, P2, !PT ;  /* 0x0000000805087210 */ /* 0x000fca00017fe4ff */
[----:B------:R-:W-:Y:S01]  /*0800*/  IMAD.X R5, R8, 0x1, R5, P1 ;  /* 0x0000000108057824 */ /* 0x000fe200008e0605 */
[----:B------:R-:W-:Y:S06]  /*0810*/  @P0 BRA `(.L_x_47) ;  /* 0xfffffffc00d40947 */ /* 0x000fec000383ffff */
.L_x_46:
[----:B------:R-:W-:Y:S05]  /*0820*/  BSYNC.RECONVERGENT B1 ;  /* 0x0000000000017941 */ /* 0x000fea0003800200 */
.L_x_45:
[----:B------:R-:W-:-:S13]  /*0830*/  ISETP.NE.AND P0, PT, R2, RZ, PT ;  /* 0x000000ff0200720c */ /* 0x000fda0003f05270 */
[----:B------:R-:W-:Y:S05]  /*0840*/  @!P0 BRA `(.L_x_44) ;  /* 0x0000000000388947 */ /* 0x000fea0003800000 */
[----:B------:R-:W-:Y:S01]  /*0850*/  BSSY.RECONVERGENT B0, `(.L_x_54) ;  /* 0x000000b000007945 */ /* 0x000fe20003800200 */
[----:B------:R-:W-:-:S07]  /*0860*/  IMAD.MOV R2, RZ, RZ, -R2 ;  /* 0x000000ffff027224 */ /* 0x000fce00078e0a02 */
.L_x_55:
[----:B------:R-:W-:Y:S02]  /*0870*/  VIADD R2, R2, 0x1 ;  /* 0x0000000102027836 */ /* 0x000fe40000000000 */
[----:B------:R-:W-:Y:S01]  /*0880*/  IMAD.MOV.U32 R3, RZ, RZ, R6 ;  /* 0x000000ffff037224 */ /* 0x000fe200078e0006 */
[----:B------:R-:W-:Y:S01]  /*0890*/  IADD3 R6, P1, PT, R6, R7, RZ ;  /* 0x0000000706067210 */ /* 0x000fe20007f3e0ff */
[----:B------:R-:W-:Y:S01]  /*08a0*/  IMAD.MOV.U32 R9, RZ, RZ, R5 ;  /* 0x000000ffff097224 */ /* 0x000fe200078e0005 */
[----:B------:R-:W-:Y:S01]  /*08b0*/  ISETP.NE.AND P0, PT, R2, RZ, PT ;  /* 0x000000ff0200720c */ /* 0x000fe20003f05270 */
[----:B------:R-:W-:Y:S02]  /*08c0*/  IMAD.MOV.U32 R7, RZ, RZ, R3 ;  /* 0x000000ffff077224 */ /* 0x000fe400078e0003 */
[----:B------:R-:W-:Y:S02]  /*08d0*/  IMAD.X R5, R5, 0x1, R8, P1 ;  /* 0x0000000105057824 */ /* 0x000fe400008e0608 */
[----:B------:R-:W-:-:S08]  /*08e0*/  IMAD.MOV.U32 R8, RZ, RZ, R9 ;  /* 0x000000ffff087224 */ /* 0x000fd000078e0009 */
[----:B------:R-:W-:Y:S05]  /*08f0*/  @P0 BRA `(.L_x_55) ;  /* 0xfffffffc00dc0947 */ /* 0x000fea000383ffff */
[----:B------:R-:W-:Y:S05]  /*0900*/  BSYNC.RECONVERGENT B0 ;  /* 0x0000000000007941 */ /* 0x000fea0003800200 */
.L_x_54:
[----:B------:R-:W-:Y:S02]  /*0910*/  IMAD.MOV.U32 R7, RZ, RZ, R3 ;  /* 0x000000ffff077224 */ /* 0x000fe400078e0003 */
[----:B------:R-:W-:-:S07]  /*0920*/  IMAD.MOV.U32 R8, RZ, RZ, R9 ;  /* 0x000000ffff087224 */ /* 0x000fce00078e0009 */
.L_x_44:
[----:B------:R-:W-:Y:S05]  /*0930*/  BSYNC.RECONVERGENT B2 ;  /* 0x0000000000027941 */ /* 0x000fea0003800200 */
.L_x_43:
[----:B------:R-:W-:Y:S05]  /*0940*/  WARPSYNC.ALL ;  /* 0x0000000000007948 */ /* 0x000fea0003800000 */
[----:B------:R-:W0:Y:S01]  /*0950*/  LDC.64 R2, c[0x0][0x388] ;  /* 0x0000e200ff027b82 */ /* 0x000e220000000a00 */
[----:B------:R-:W-:Y:S01]  /*0960*/  MOV R16, R6 ;  /* 0x0000000600107202 */ /* 0x000fe20000000f00 */
[----:B------:R-:W-:Y:S01]  /*0970*/  IMAD.MOV.U32 R17, RZ, RZ, R5 ;  /* 0x000000ffff117224 */ /* 0x000fe200078e0005 */
[----:B------:R-:W-:Y:S01]  /*0980*/  BSSY.RECONVERGENT B0, `(.L_x_56) ;  /* 0x0000025000007945 */ /* 0x000fe20003800200 */
[----:B------:R-:W-:Y:S02]  /*0990*/  IMAD.MOV.U32 R14, RZ, RZ, R7 ;  /* 0x000000ffff0e7224 */ /* 0x000fe400078e0007 */
[----:B------:R-:W-:-:S02]  /*09a0*/  IMAD.MOV.U32 R15, RZ, RZ, R8 ;  /* 0x000000ffff0f7224 */ /* 0x000fc400078e0008 */
[----:B------:R-:W1:Y:S01]  /*09b0*/  LDC.64 R10, c[0x0][0x390] ;  /* 0x0000e400ff0a7b82 */ /* 0x000e620000000a00 */
[----:B------:R-:W-:-:S04]  /*09c0*/  ISETP.NE.U32.AND P0, PT, R14, RZ, PT ;  /* 0x000000ff0e00720c */ /* 0x000fc80003f05070 */
[----:B------:R-:W-:Y:S01]  /*09d0*/  ISETP.NE.AND.EX P0, PT, R15, RZ, PT, P0 ;  /* 0x000000ff0f00720c */ /* 0x000fe20003f05300 */
[----:B0-----:R-:W-:-:S05]  /*09e0*/  IMAD.WIDE R2, R0, 0x8, R2 ;  /* 0x0000000800027825 */ /* 0x001fca00078e0202 */
[----:B------:R0:W-:Y:S01]  /*09f0*/  STG.E.64 desc[UR4][R2.64], R16 ;  /* 0x0000001002007986 */ /* 0x0001e2000c101b04 */
[----:B-1----:R-:W-:-:S05]  /*0a00*/  IMAD.WIDE R10, R0, 0x8, R10 ;  /* 0x00000008000a7825 */ /* 0x002fca00078e020a */
[----:B------:R0:W-:Y:S01]  /*0a10*/  STG.E.64 desc[UR4][R10.64], R14 ;  /* 0x0000000e0a007986 */ /* 0x0001e2000c101b04 */
[----:B------:R-:W-:Y:S05]  /*0a20*/  @!P0 BRA `(.L_x_57) ;  /* 0x00000000005c8947 */ /* 0x000fea0003800000 */
[----:B------:R-:W1:Y:S01]  /*0a30*/  I2F.F64.U64 R6, R14 ;  /* 0x0000000e00067312 */ /* 0x000e620000301800 */
[----:B0-----:R-:W-:Y:S01]  /*0a40*/  IMAD.MOV.U32 R2, RZ, RZ, 0x1 ;  /* 0x00000001ff027424 */ /* 0x001fe200078e00ff */
[----:B------:R-:W-:Y:S06]  /*0a50*/  BSSY.RECONVERGENT B1, `(.L_x_58) ;  /* 0x0000011000017945 */ /* 0x000fec0003800200 */
[----:B-1----:R-:W0:Y:S02]  /*0a60*/  MUFU.RCP64H R3, R7 ;  /* 0x0000000700037308 */ /* 0x002e240000001800 */
[----:B0-----:R-:W-:-:S08]  /*0a70*/  DFMA R8, -R6, R2, 1 ;  /* 0x3ff000000608742b */ /* 0x001fd00000000102 */
[----:B------:R-:W-:-:S08]  /*0a80*/  DFMA R8, R8, R8, R8 ;  /* 0x000000080808722b */ /* 0x000fd00000000008 */
[----:B------:R-:W-:Y:S02]  /*0a90*/  DFMA R2, R2, R8, R2 ;  /* 0x000000080202722b */ /* 0x000fe40000000002 */
[----:B------:R-:W0:Y:S06]  /*0aa0*/  I2F.F64.U64 R8, R16 ;  /* 0x0000001000087312 */ /* 0x000e2c0000301800 */
[----:B------:R-:W-:-:S08]  /*0ab0*/  DFMA R10, -R6, R2, 1 ;  /* 0x3ff00000060a742b */ /* 0x000fd00000000102 */
[----:B------:R-:W-:Y:S01]  /*0ac0*/  DFMA R2, R2, R10, R2 ;  /* 0x0000000a0202722b */ /* 0x000fe20000000002 */
[----:B0-----:R-:W-:-:S07]  /*0ad0*/  FSETP.GEU.AND P1, PT, |R9|, 6.5827683646048100446e-37, PT ;  /* 0x036000000900780b */ /* 0x001fce0003f2e200 */
[----:B------:R-:W-:-:S08]  /*0ae0*/  DMUL R10, R8, R2 ;  /* 0x00000002080a7228 */ /* 0x000fd00000000000 */
[----:B------:R-:W-:-:S08]  /*0af0*/  DFMA R12, -R6, R10, R8 ;  /* 0x0000000a060c722b */ /* 0x000fd00000000108 */
[----:B------:R-:W-:-:S10]  /*0b00*/  DFMA R2, R2, R12, R10 ;  /* 0x0000000c0202722b */ /* 0x000fd4000000000a */
[----:B------:R-:W-:-:S05]  /*0b10*/  FFMA R5, RZ, R7, R3 ;  /* 0x00000007ff057223 */ /* 0x000fca0000000003 */
[----:B------:R-:W-:-:S13]  /*0b20*/  FSETP.GT.AND P0, PT, |R5|, 1.469367938527859385e-39, PT ;  /* 0x001000000500780b */ /* 0x000fda0003f04200 */
[----:B------:R-:W-:Y:S05]  /*0b30*/  @P0 BRA P1, `(.L_x_59) ;  /* 0x0000000000080947 */ /* 0x000fea0000800000 */
[----:B------:R-:W-:-:S07]  /*0b40*/  MOV R12, 0xb60 ;  /* 0x00000b60000c7802 */ /* 0x000fce0000000f00 */
[----:B------:R-:W-:Y:S05]  /*0b50*/  CALL.REL.NOINC `($__internal_4_$__cuda_sm20_div_rn_f64_full) ;  /* 0x0000000400a87944 */ /* 0x000fea0003c00000 */
.L_x_59:
[----:B------:R-:W-:Y:S05]  /*0b60*/  BSYNC.RECONVERGENT B1 ;  /* 0x0000000000017941 */ /* 0x000fea0003800200 */
.L_x_58:
[----:B------:R-:W-:Y:S02]  /*0b70*/  IMAD.MOV.U32 R6, RZ, RZ, R2 ;  /* 0x000000ffff067224 */ /* 0x000fe400078e0002 */
[----:B------:R-:W-:Y:S01]  /*0b80*/  IMAD.MOV.U32 R7, RZ, RZ, R3 ;  /* 0x000000ffff077224 */ /* 0x000fe200078e0003 */
[----:B------:R-:W-:Y:S06]  /*0b90*/  BRA `(.L_x_60) ;  /* 0x00000000000c7947 */ /* 0x000fec0003800000 */
.L_x_57:
[----:B------:R-:W1:Y:S02]  /*0ba0*/  LDCU.64 UR6, c[0x3][URZ] ;  /* 0x00c00000ff0677ac */ /* 0x000e640008000a00 */
[----:B-1----:R-:W-:Y:S02]  /*0bb0*/  IMAD.U32 R6, RZ, RZ, UR6 ;  /* 0x00000006ff067e24 */ /* 0x002fe4000f8e00ff */
[----:B------:R-:W-:-:S07]  /*0bc0*/  IMAD.U32 R7, RZ, RZ, UR7 ;  /* 0x00000007ff077e24 */ /* 0x000fce000f8e00ff */
.L_x_60:
[----:B------:R-:W-:Y:S05]  /*0bd0*/  BSYNC.RECONVERGENT B0 ;  /* 0x0000000000007941 */ /* 0x000fea0003800200 */
.L_x_56:
[----:B------:R-:W1:Y:S01]  /*0be0*/  LDCU.64 UR6, c[0x3][URZ] ;  /* 0x00c00000ff0677ac */ /* 0x000e620008000a00 */
[----:B------:R-:W-:Y:S01]  /*0bf0*/  ISETP.NE.AND P1, PT, R4, RZ, PT ;  /* 0x000000ff0400720c */ /* 0x000fe20003f25270 */
[----:B------:R-:W-:Y:S01]  /*0c00*/  BSSY.RECONVERGENT B0, `(.L_x_61) ;  /* 0x0000016000007945 */ /* 0x000fe20003800200 */
[----:B0-----:R-:W-:Y:S02]  /*0c10*/  IMAD.MOV.U32 R2, RZ, RZ, 0x0 ;  /* 0x00000000ff027424 */ /* 0x001fe400078e00ff */
[----:B------:R-:W-:Y:S01]  /*0c20*/  IMAD.MOV.U32 R3, RZ, RZ, 0x3ff00000 ;  /* 0x3ff00000ff037424 */ /* 0x000fe200078e00ff */
[C---:B-1----:R-:W-:Y:S02]  /*0c30*/  DSETP.GT.AND P0, PT, R6.reuse, UR6, PT ;  /* 0x0000000606007e2a */ /* 0x042fe4000bf04000 */
[C---:B------:R-:W-:Y:S02]  /*0c40*/  DADD R12, R6.reuse, -UR6 ;  /* 0x80000006060c7e29 */ /* 0x040fe40008000000 */
[----:B------:R-:W-:-:S04]  /*0c50*/  DADD R10, -R6, UR6 ;  /* 0x00000006060a7e29 */ /* 0x000fc80008000100 */
[----:B------:R-:W-:Y:S07]  /*0c60*/  @!P1 BRA `(.L_x_62) ;  /* 0x00000000003c9947 */ /* 0x000fee0003800000 */
[----:B------:R-:W0:Y:S01]  /*0c70*/  LDCU.64 UR6, c[0x3][0x8] ;  /* 0x00c00100ff0677ac */ /* 0x000e220008000a00 */
[----:B------:R-:W-:Y:S01]  /*0c80*/  IABS R5, R4 ;  /* 0x0000000400057213 */ /* 0x000fe20000000000 */
[----:B------:R-:W-:Y:S02]  /*0c90*/  IMAD.MOV.U32 R2, RZ, RZ, 0x0 ;  /* 0x00000000ff027424 */ /* 0x000fe400078e00ff */
[----:B------:R-:W-:Y:S02]  /*0ca0*/  IMAD.MOV.U32 R3, RZ, RZ, 0x3ff00000 ;  /* 0x3ff00000ff037424 */ /* 0x000fe400078e00ff */
[----:B0-----:R-:W-:Y:S02]  /*0cb0*/  IMAD.U32 R8, RZ, RZ, UR6 ;  /* 0x00000006ff087e24 */ /* 0x001fe4000f8e00ff */
[----:B------:R-:W-:-:S07]  /*0cc0*/  IMAD.U32 R9, RZ, RZ, UR7 ;  /* 0x00000007ff097e24 */ /* 0x000fce000f8e00ff */
.L_x_63:
[C---:B------:R-:W-:Y:S01]  /*0cd0*/  ISETP.GT.U32.AND P2, PT, R5.reuse, 0x1, PT ;  /* 0x000000010500780c */ /* 0x040fe20003f44070 */
[C---:B------:R-:W-:Y:S01]  /*0ce0*/  DMUL R14, R8.reuse, R2 ;  /* 0x00000002080e7228 */ /* 0x040fe20000000000 */
[----:B------:R-:W-:Y:S01]  /*0cf0*/  LOP3.LUT R16, R5, 0x1, RZ, 0xc0, !PT ;  /* 0x0000000105107812 */ /* 0x000fe200078ec0ff */
[----:B------:R-:W-:Y:S01]  /*0d00*/  DMUL R8, R8, R8 ;  /* 0x0000000808087228 */ /* 0x000fe20000000000 */
[----:B------:R-:W-:Y:S02]  /*0d10*/  SHF.R.U32.HI R5, RZ, 0x1, R5 ;  /* 0x00000001ff057819 */ /* 0x000fe40000011605 */
[----:B------:R-:W-:-:S05]  /*0d20*/  ISETP.NE.U32.AND P1, PT, R16, 0x1, PT ;  /* 0x000000011000780c */ /* 0x000fca0003f25070 */
[----:B------:R-:W-:Y:S02]  /*0d30*/  FSEL R2, R14, R2, !P1 ;  /* 0x000000020e027208 */ /* 0x000fe40004800000 */
[----:B------:R-:W-:Y:S01]  /*0d40*/  FSEL R3, R15, R3, !P1 ;  /* 0x000000030f037208 */ /* 0x000fe20004800000 */
[----:B------:R-:W-:Y:S06]  /*0d50*/  @P2 BRA `(.L_x_63) ;  /* 0xfffffffc00dc2947 */ /* 0x000fec000383ffff */
.L_x_62:
[----:B------:R-:W-:Y:S05]  /*0d60*/  BSYNC.RECONVERGENT B0 ;  /* 0x0000000000007941 */ /* 0x000fea0003800200 */
.L_x_61:
[----:B------:R-:W0:Y:S01]  /*0d70*/  MUFU.RCP64H R9, R3 ;  /* 0x0000000300097308 */ /* 0x000e220000001800 */
[----:B------:R-:W1:Y:S01]  /*0d80*/  LDC.64 R18, c[0x0][0x398] ;  /* 0x0000e600ff127b82 */ /* 0x000e620000000a00 */
[----:B------:R-:W-:Y:S01]  /*0d90*/  IADD3 R8, PT, PT, R3, 0x300402, RZ ;  /* 0x0030040203087810 */ /* 0x000fe20007ffe0ff */
[----:B------:R-:W-:Y:S03]  /*0da0*/  BSSY.RECONVERGENT B0, `(.L_x_64) ;  /* 0x0000016000007945 */ /* 0x000fe60003800200 */
[----:B------:R-:W-:-:S03]  /*0db0*/  FSETP.GEU.AND P1, PT, |R8|, 5.8789094863358348022e-39, PT ;  /* 0x004004020800780b */ /* 0x000fc60003f2e200 */
[----:B------:R-:W2:Y:S01]  /*0dc0*/  LDC.64 R20, c[0x0][0x3a0] ;  /* 0x0000e800ff147b82 */ /* 0x000ea20000000a00 */
[----:B0-----:R-:W-:-:S08]  /*0dd0*/  DFMA R14, R8, -R2, 1 ;  /* 0x3ff00000080e742b */ /* 0x001fd00000000802 */
[----:B------:R-:W-:Y:S01]  /*0de0*/  DFMA R16, R14, R14, R14 ;  /* 0x0000000e0e10722b */ /* 0x000fe2000000000e */
[----:B-1----:R-:W-:Y:S01]  /*0df0*/  IMAD.WIDE R14, R0, 0x8, R18 ;  /* 0x00000008000e7825 */ /* 0x002fe200078e0212 */
[----:B------:R-:W-:Y:S02]  /*0e00*/  FSEL R18, R12, R10, P0 ;  /* 0x0000000a0c127208 */ /* 0x000fe40000000000 */
[----:B------:R-:W-:Y:S02]  /*0e10*/  FSEL R19, R13, R11, P0 ;  /* 0x0000000b0d137208 */ /* 0x000fe40000000000 */
[----:B------:R0:W-:Y:S01]  /*0e20*/  STG.E.64 desc[UR4][R14.64], R6 ;  /* 0x000000060e007986 */ /* 0x0001e2000c101b04 */
[----:B--2---:R-:W-:Y:S01]  /*0e30*/  IMAD.WIDE R10, R0, 0x8, R20 ;  /* 0x00000008000a7825 */ /* 0x004fe200078e0214 */
[----:B------:R-:W-:Y:S01]  /*0e40*/  DFMA R16, R8, R16, R8 ;  /* 0x000000100810722b */ /* 0x000fe20000000008 */
[----:B------:R-:W-:-:S03]  /*0e50*/  ISETP.GE.AND P0, PT, R4, RZ, PT ;  /* 0x000000ff0400720c */ /* 0x000fc60003f06270 */
[----:B------:R0:W-:Y:S04]  /*0e60*/  STG.E.64 desc[UR4][R10.64], R18 ;  /* 0x000000120a007986 */ /* 0x0001e8000c101b04 */
[----:B------:R-:W-:-:S08]  /*0e70*/  DFMA R12, R16, -R2, 1 ;  /* 0x3ff00000100c742b */ /* 0x000fd00000000802 */
[----:B------:R-:W-:Y:S01]  /*0e80*/  DFMA R12, R16, R12, R16 ;  /* 0x0000000c100c722b */ /* 0x000fe20000000010 */
[----:B------:R-:W-:Y:S10]  /*0e90*/  @P1 BRA `(.L_x_65) ;  /* 0x0000000000181947 */ /* 0x000ff40003800000 */
[----:B------:R-:W-:Y:S01]  /*0ea0*/  LOP3.LUT R4, R3, 0x7fffffff, RZ, 0xc0, !PT ;  /* 0x7fffffff03047812 */ /* 0x000fe200078ec0ff */
[----:B0-----:R-:W-:Y:S02]  /*0eb0*/  IMAD.MOV.U32 R6, RZ, RZ, R2 ;  /* 0x000000ffff067224 */ /* 0x001fe400078e0002 */
[----:B------:R-:W-:Y:S02]  /*0ec0*/  IMAD.MOV.U32 R7, RZ, RZ, R3 ;  /* 0x000000ffff077224 */ /* 0x000fe400078e0003 */
[----:B------:R-:W-:Y:S01]  /*0ed0*/  VIADD R10, R4, 0xfff00000 ;  /* 0xfff00000040a7836 */ /* 0x000fe20000000000 */
[----:B------:R-:W-:-:S07]  /*0ee0*/  MOV R4, 0xf00 ;  /* 0x00000f0000047802 */ /* 0x000fce0000000f00 */
[----:B------:R-:W-:Y:S05]  /*0ef0*/  CALL.REL.NOINC `($__internal_3_$__cuda_sm20_dblrcp_rn_slowpath_v3) ;  /* 0x00000000001c7944 */ /* 0x000fea0003c00000 */
.L_x_65:
[----:B------:R-:W-:Y:S05]  /*0f00*/  BSYNC.RECONVERGENT B0 ;  /* 0x0000000000007941 */ /* 0x000fea0003800200 */
.L_x_64:
[----:B0-----:R-:W0:Y:S01]  /*0f10*/  LDC.64 R6, c[0x0][0x3a8] ;  /* 0x0000ea00ff067b82 */ /* 0x001e220000000a00 */
[----:B------:R-:W-:Y:S02]  /*0f20*/  FSEL R4, R12, R2, !P0 ;  /* 0x000000020c047208 */ /* 0x000fe40004000000 */
[----:B------:R-:W-:Y:S01]  /*0f30*/  FSEL R5, R13, R3, !P0 ;  /* 0x000000030d057208 */ /* 0x000fe20004000000 */
[----:B0-----:R-:W-:-:S05]  /*0f40*/  IMAD.WIDE R2, R0, 0x8, R6 ;  /* 0x0000000800027825 */ /* 0x001fca00078e0206 */
[----:B------:R-:W-:Y:S01]  /*0f50*/  STG.E.64 desc[UR4][R2.64], R4 ;  /* 0x0000000402007986 */ /* 0x000fe2000c101b04 */
[----:B------:R-:W-:Y:S05]  /*0f60*/  EXIT ;  /* 0x000000000000794d */ /* 0x000fea0003800000 */
        .weak           $__internal_3_$__cuda_sm20_dblrcp_rn_slowpath_v3
        .type           $__internal_3_$__cuda_sm20_dblrcp_rn_slowpath_v3,@function
        .size           $__internal_3_$__cuda_sm20_dblrcp_rn_slowpath_v3,($__internal_4_$__cuda_sm20_div_rn_f64_full - $__internal_3_$__cuda_sm20_dblrcp_rn_slowpath_v3)
$__internal_3_$__cuda_sm20_dblrcp_rn_slowpath_v3:
[----:B------:R-:W-:Y:S01]  /*0f70*/  DSETP.GTU.AND P1, PT, |R6|, +INF , PT ;  /* 0x7ff000000600742a */ /* 0x000fe20003f2c200 */
[----:B------:R-:W-:-:S13]  /*0f80*/  BSSY.RECONVERGENT B1, `(.L_x_66) ;  /* 0x0000023000017945 */ /* 0x000fda0003800200 */
        /* <DEDUP_REMOVED lines=22> */
.L_x_69:
        /* <DEDUP_REMOVED lines=10> */
.L_x_67:
[----:B------:R-:W-:Y:S01]  /*1190*/  LOP3.LUT R9, R7, 0x80000, RZ, 0xfc, !PT ;  /* 0x0008000007097812 */ /* 0x000fe200078efcff */
[----:B------:R-:W-:-:S07]  /*11a0*/  IMAD.MOV.U32 R8, RZ, RZ, R6 ;  /* 0x000000ffff087224 */ /* 0x000fce00078e0006 */
.L_x_68:
[----:B------:R-:W-:Y:S05]  /*11b0*/  BSYNC.RECONVERGENT B1 ;  /* 0x0000000000017941 */ /* 0x000fea0003800200 */
.L_x_66:
[----:B------:R-:W-:Y:S02]  /*11c0*/  IMAD.MOV.U32 R5, RZ, RZ, 0x0 ;  /* 0x00000000ff057424 */ /* 0x000fe400078e00ff */
[----:B------:R-:W-:Y:S02]  /*11d0*/  IMAD.MOV.U32 R12, RZ, RZ, R8 ;  /* 0x000000ffff0c7224 */ /* 0x000fe400078e0008 */
[----:B------:R-:W-:Y:S01]  /*11e0*/  IMAD.MOV.U32 R13, RZ, RZ, R9 ;  /* 0x000000ffff0d7224 */ /* 0x000fe200078e0009 */
[----:B------:R-:W-:Y:S06]  /*11f0*/  RET.REL.NODEC R4 `(lucas_extended_kernel) ;  /* 0xffffffec04807950 */ /* 0x000fec0003c3ffff */
        .weak           $__internal_4_$__cuda_sm20_div_rn_f64_full
        .type           $__internal_4_$__cuda_sm20_div_rn_f64_full,@function
        .size           $__internal_4_$__cuda_sm20_div_rn_f64_full,(.L_x_162 - $__internal_4_$__cuda_sm20_div_rn_f64_full)
$__internal_4_$__cuda_sm20_div_rn_f64_full:
[C---:B------:R-:W-:Y:S01]  /*1200*/  FSETP.GEU.AND P0, PT, |R7|.reuse, 1.469367938527859385e-39, PT ;  /* 0x001000000700780b */ /* 0x040fe20003f0e200 */
[----:B------:R-:W-:Y:S01]  /*1210*/  IMAD.MOV.U32 R10, RZ, RZ, 0x1 ;  /* 0x00000001ff0a7424 */ /* 0x000fe200078e00ff */
[----:B------:R-:W-:Y:S01]  /*1220*/  LOP3.LUT R2, R7, 0x800fffff, RZ, 0xc0, !PT ;  /* 0x800fffff07027812 */ /* 0x000fe200078ec0ff */
[----:B------:R-:W-:Y:S01]  /*1230*/  IMAD.MOV.U32 R13, RZ, RZ, 0x1ca00000 ;  /* 0x1ca00000ff0d7424 */ /* 0x000fe200078e00ff */
[C---:B------:R-:W-:Y:S01]  /*1240*/  FSETP.GEU.AND P2, PT, |R9|.reuse, 1.469367938527859385e-39, PT ;  /* 0x001000000900780b */ /* 0x040fe20003f4e200 */
[----:B------:R-:W-:Y:S01]  /*1250*/  BSSY.RECONVERGENT B2, `(.L_x_70) ;  /* 0x0000053000027945 */ /* 0x000fe20003800200 */
[----:B------:R-:W-:Y:S02]  /*1260*/  LOP3.LUT R3, R2, 0x3ff00000, RZ, 0xfc, !PT ;  /* 0x3ff0000002037812 */ /* 0x000fe400078efcff */
[----:B------:R-:W-:Y:S02]  /*1270*/  MOV R2, R6 ;  /* 0x0000000600027202 */ /* 0x000fe40000000f00 */
[----:B------:R-:W-:-:S03]  /*1280*/  LOP3.LUT R5, R9, 0x7ff00000, RZ, 0xc0, !PT ;  /* 0x7ff0000009057812 */ /* 0x000fc600078ec0ff */
[----:B------:R-:W-:-:S04]  /*1290*/  @!P0 DMUL R2, R6, 8.98846567431157953865e+307 ;  /* 0x7fe0000006028828 */ /* 0x000fc80000000000 */
[----:B------:R-:W-:Y:S02]  /*12a0*/  @!P2 LOP3.LUT R18, R7, 0x7ff00000, RZ, 0xc0, !PT ;  /* 0x7ff000000712a812 */ /* 0x000fe400078ec0ff */
[----:B------:R-:W0:Y:S02]  /*12b0*/  MUFU.RCP64H R11, R3 ;  /* 0x00000003000b7308 */ /* 0x000e240000001800 */
[----:B------:R-:W-:Y:S01]  /*12c0*/  @!P2 ISETP.GE.U32.AND P3, PT, R5, R18, PT ;  /* 0x000000120500a20c */ /* 0x000fe20003f66070 */
[----:B------:R-:W-:Y:S01]  /*12d0*/  @!P2 IMAD.MOV.U32 R18, RZ, RZ, RZ ;  /* 0x000000ffff12a224 */ /* 0x000fe200078e00ff */
[----:B0-----:R-:W-:-:S08]  /*12e0*/  DFMA R14, R10, -R2, 1 ;  /* 0x3ff000000a0e742b */ /* 0x001fd00000000802 */
[----:B------:R-:W-:Y:S01]  /*12f0*/  DFMA R16, R14, R14, R14 ;  /* 0x0000000e0e10722b */ /* 0x000fe2000000000e */
[----:B------:R-:W-:Y:S02]  /*1300*/  LOP3.LUT R14, R7, 0x7ff00000, RZ, 0xc0, !PT ;  /* 0x7ff00000070e7812 */ /* 0x000fe400078ec0ff */
[----:B------:R-:W-:Y:S02]  /*1310*/  @!P2 SEL R15, R13, 0x63400000, !P3 ;  /* 0x634000000d0fa807 */ /* 0x000fe40005800000 */
[----:B------:R-:W-:-:S03]  /*1320*/  ISETP.GE.U32.AND P1, PT, R5, R14, PT ;  /* 0x0000000e0500720c */ /* 0x000fc60003f26070 */
[----:B------:R-:W-:Y:S01]  /*1330*/  DFMA R16, R10, R16, R10 ;  /* 0x000000100a10722b */ /* 0x000fe2000000000a */
[--C-:B------:R-:W-:Y:S01]  /*1340*/  @!P2 LOP3.LUT R15, R15, 0x80000000, R9.reuse, 0xf8, !PT ;  /* 0x800000000f0fa812 */ /* 0x100fe200078ef809 */
[----:B------:R-:W-:Y:S01]  /*1350*/  IMAD.MOV.U32 R10, RZ, RZ, R8 ;  /* 0x000000ffff0a7224 */ /* 0x000fe200078e0008 */
[----:B------:R-:W-:Y:S02]  /*1360*/  SEL R11, R13, 0x63400000, !P1 ;  /* 0x634000000d0b7807 */ /* 0x000fe40004800000 */
[----:B------:R-:W-:Y:S02]  /*1370*/  @!P2 LOP3.LUT R19, R15, 0x100000, RZ, 0xfc, !PT ;  /* 0x001000000f13a812 */ /* 0x000fe400078efcff */
[----:B------:R-:W-:Y:S01]  /*1380*/  LOP3.LUT R11, R11, 0x800fffff, R9, 0xf8, !PT ;  /* 0x800fffff0b0b7812 */ /* 0x000fe200078ef809 */
[----:B------:R-:W-:-:S05]  /*1390*/  DFMA R20, R16, -R2, 1 ;  /* 0x3ff000001014742b */ /* 0x000fca0000000802 */
[----:B------:R-:W-:-:S03]  /*13a0*/  @!P2 DFMA R10, R10, 2, -R18 ;  /* 0x400000000a0aa82b */ /* 0x000fc60000000812 */
[----:B------:R-:W-:Y:S01]  /*13b0*/  DFMA R16, R16, R20, R16 ;  /* 0x000000141010722b */ /* 0x000fe20000000010 */
[----:B------:R-:W-:Y:S02]  /*13c0*/  IMAD.MOV.U32 R21, RZ, RZ, R5 ;  /* 0x000000ffff157224 */ /* 0x000fe400078e0005 */
[----:B------:R-:W-:Y:S01]  /*13d0*/  IMAD.MOV.U32 R20, RZ, RZ, R14 ;  /* 0x000000ffff147224 */ /* 0x000fe200078e000e */
[----:B------:R-:W-:-:S03]  /*13e0*/  @!P0 LOP3.LUT R20, R3, 0x7ff00000, RZ, 0xc0, !PT ;  /* 0x7ff0000003148812 */ /* 0x000fc600078ec0ff */
[----:B------:R-:W-:Y:S01]  /*13f0*/  @!P2 LOP3.LUT R21, R11, 0x7ff00000, RZ, 0xc0, !PT ;  /* 0x7ff000000b15a812 */ /* 0x000fe200078ec0ff */
[----:B------:R-:W-:Y:S01]  /*1400*/  DMUL R18, R16, R10 ;  /* 0x0000000a10127228 */ /* 0x000fe20000000000 */
[----:B------:R-:W-:-:S03]  /*1410*/  VIADD R23, R20, 0xffffffff ;  /* 0xffffffff14177836 */ /* 0x000fc60000000000 */
[----:B------:R-:W-:-:S04]  /*1420*/  VIADD R22, R21, 0xffffffff ;  /* 0xffffffff15167836 */ /* 0x000fc80000000000 */
        /* <DEDUP_REMOVED lines=22> */
[----:B------:R-:W-:Y:S01]  /*1590*/  IADD3 R3, PT, PT, -R5, RZ, RZ ;  /* 0x000000ff05037210 */ /* 0x000fe20007ffe1ff */
[----:B------:R-:W-:Y:S01]  /*15a0*/  IMAD.MOV.U32 R2, RZ, RZ, RZ ;  /* 0x000000ffff027224 */ /* 0x000fe200078e00ff */
[----:B------:R-:W-:-:S05]  /*15b0*/  DMUL.RP R8, R14, R8 ;  /* 0x000000080e087228 */ /* 0x000fca0000008000 */
[----:B------:R-:W-:-:S05]  /*15c0*/  DFMA R2, R16, -R2, R14 ;  /* 0x800000021002722b */ /* 0x000fca000000000e */
[----:B------:R-:W-:Y:S02]  /*15d0*/  LOP3.LUT R7, R9, R7, RZ, 0x3c, !PT ;  /* 0x0000000709077212 */ /* 0x000fe400078e3cff */
[----:B------:R-:W-:-:S04]  /*15e0*/  IADD3 R2, PT, PT, -R5, -0x43300000, RZ ;  /* 0xbcd0000005027810 */ /* 0x000fc80007ffe1ff */
[----:B------:R-:W-:-:S04]  /*15f0*/  FSETP.NEU.AND P0, PT, |R3|, R2, PT ;  /* 0x000000020300720b */ /* 0x000fc80003f0d200 */
[----:B------:R-:W-:Y:S02]  /*1600*/  FSEL R16, R8, R16, !P0 ;  /* 0x0000001008107208 */ /* 0x000fe40004000000 */
[----:B------:R-:W-:Y:S01]  /*1610*/  FSEL R17, R7, R17, !P0 ;  /* 0x0000001107117208 */ /* 0x000fe20004000000 */
[----:B------:R-:W-:Y:S06]  /*1620*/  BRA `(.L_x_72) ;  /* 0x0000000000547947 */ /* 0x000fec0003800000 */
.L_x_71:
        /* <DEDUP_REMOVED lines=16> */
.L_x_74:
[----:B------:R-:W-:Y:S01]  /*1730*/  LOP3.LUT R17, R7, 0x80000, RZ, 0xfc, !PT ;  /* 0x0008000007117812 */ /* 0x000fe200078efcff */
[----:B------:R-:W-:Y:S01]  /*1740*/  IMAD.MOV.U32 R16, RZ, RZ, R6 ;  /* 0x000000ffff107224 */ /* 0x000fe200078e0006 */
[----:B------:R-:W-:Y:S06]  /*1750*/  BRA `(.L_x_72) ;  /* 0x0000000000087947 */ /* 0x000fec0003800000 */
.L_x_73:
[----:B------:R-:W-:Y:S01]  /*1760*/  LOP3.LUT R17, R9, 0x80000, RZ, 0xfc, !PT ;  /* 0x0008000009117812 */ /* 0x000fe200078efcff */
[----:B------:R-:W-:-:S07]  /*1770*/  IMAD.MOV.U32 R16, RZ, RZ, R8 ;  /* 0x000000ffff107224 */ /* 0x000fce00078e0008 */
.L_x_72:
[----:B------:R-:W-:Y:S05]  /*1780*/  BSYNC.RECONVERGENT B2 ;  /* 0x0000000000027941 */ /* 0x000fea0003800200 */
.L_x_70:
[----:B------:R-:W-:Y:S02]  /*1790*/  IMAD.MOV.U32 R13, RZ, RZ, 0x0 ;  /* 0x00000000ff0d7424 */ /* 0x000fe400078e00ff */
[----:B------:R-:W-:Y:S02]  /*17a0*/  IMAD.MOV.U32 R2, RZ, RZ, R16 ;  /* 0x000000ffff027224 */ /* 0x000fe400078e0010 */
[----:B------:R-:W-:Y:S01]  /*17b0*/  IMAD.MOV.U32 R3, RZ, RZ, R17 ;  /* 0x000000ffff037224 */ /* 0x000fe200078e0011 */
[----:B------:R-:W-:Y:S06]  /*17c0*/  RET.REL.NODEC R12 `(lucas_extended_kernel) ;  /* 0xffffffe80c0c7950 */ /* 0x000fec0003c3ffff */
.L_x_75:
        /* <DEDUP_REMOVED lines=11> */
.L_x_162:


//--------------------- .text.lucas_boost_kernel  --------------------------
	.section	.text.lucas_boost_kernel,"ax",@progbits
	.align	128
        .global         lucas_boost_kernel
        .type           lucas_boost_kernel,@function
        .size           lucas_boost_kernel,(.L_x_163 - lucas_boost_kernel)
        .other          lucas_boost_kernel,@"STO_CUDA_ENTRY STV_DEFAULT"
lucas_boost_kernel:
.text.lucas_boost_kernel:
        /* <DEDUP_REMOVED lines=11> */
[----:B-1----:R-:W2:Y:S01]  /*00b0*/  LDG.E R2, desc[UR4][R2.64] ;  /* 0x0000000402027981 */ /* 0x002ea2000c1e1900 */
[----:B------:R-:W-:Y:S01]  /*00c0*/  BSSY.RECONVERGENT B2, `(.L_x_76) ;  /* 0x000008a000027945 */ /* 0x000fe20003800200 */
[----:B------:R-:W-:Y:S02]  /*00d0*/  IMAD.MOV.U32 R18, RZ, RZ, 0x1 ;  /* 0x00000001ff127424 */ /* 0x000fe400078e00ff */
[----:B------:R-:W-:Y:S02]  /*00e0*/  IMAD.MOV.U32 R19, RZ, RZ, RZ ;  /* 0x000000ffff137224 */ /* 0x000fe400078e00ff */
[----:B------:R-:W-:Y:S02]  /*00f0*/  IMAD.MOV.U32 R4, RZ, RZ, 0x0 ;  /* 0x00000000ff047424 */ /* 0x000fe400078e00ff */
[----:B------:R-:W-:Y:S01]  /*0100*/  IMAD.MOV.U32 R5, RZ, RZ, 0x40000000 ;  /* 0x40000000ff057424 */ /* 0x000fe200078e00ff */
[----:B--2---:R-:W-:-:S13]  /*0110*/  ISETP.NE.AND P0, PT, R2, RZ, PT ;  /* 0x000000ff0200720c */ /* 0x004fda0003f05270 */
[----:B------:R-:W-:Y:S05]  /*0120*/  @!P0 BRA `(.L_x_77) ;  /* 0x00000008000c8947 */ /* 0x000fea0003800000 */
[----:B------:R-:W-:Y:S01]  /*0130*/  ISETP.NE.AND P0, PT, R2, 0x1, PT ;  /* 0x000000010200780c */ /* 0x000fe20003f05270 */
[----:B------:R-:W-:Y:S02]  /*0140*/  IMAD.MOV.U32 R4, RZ, RZ, 0x0 ;  /* 0x00000000ff047424 */ /* 0x000fe400078e00ff */
[----:B------:R-:W-:-:S10]  /*0150*/  IMAD.MOV.U32 R5, RZ, RZ, 0x3ff00000 ;  /* 0x3ff00000ff057424 */ /* 0x000fd400078e00ff */
[----:B------:R-:W-:Y:S02]  /*0160*/  @!P0 IMAD.MOV.U32 R18, RZ, RZ, 0x2 ;  /* 0x00000002ff128424 */ /* 0x000fe400078e00ff */
[----:B------:R-:W-:Y:S01]  /*0170*/  @!P0 IMAD.MOV.U32 R19, RZ, RZ, RZ ;  /* 0x000000ffff138224 */ /* 0x000fe200078e00ff */
[----:B------:R-:W-:Y:S06]  /*0180*/  @!P0 BRA `(.L_x_77) ;  /* 0x0000000400f48947 */ /* 0x000fec0003800000 */
[----:B------:R-:W-:Y:S01]  /*0190*/  ISETP.GE.AND P0, PT, R2, 0x2, PT ;  /* 0x000000020200780c */ /* 0x000fe20003f06270 */
[----:B------:R-:W-:Y:S02]  /*01a0*/  IMAD.MOV.U32 R18, RZ, RZ, 0x2 ;  /* 0x00000002ff127424 */ /* 0x000fe400078e00ff */
[----:B------:R-:W-:-:S10]  /*01b0*/  IMAD.MOV.U32 R19, RZ, RZ, RZ ;  /* 0x000000ffff137224 */ /* 0x000fd400078e00ff */
[----:B------:R-:W-:Y:S05]  /*01c0*/  @!P0 BRA `(.L_x_77) ;  /* 0x0000000400e48947 */ /* 0x000fea0003800000 */
[C---:B------:R-:W-:Y:S01]  /*01d0*/  VIADD R3, R2.reuse, 0xfffffffe ;  /* 0xfffffffe02037836 */ /* 0x040fe20000000000 */
[----:B------:R-:W-:Y:S01]  /*01e0*/  BSSY.RECONVERGENT B1, `(.L_x_78) ;  /* 0x0000062000017945 */ /* 0x000fe20003800200 */
[----:B------:R-:W-:Y:S02]  /*01f0*/  IMAD.MOV.U32 R18, RZ, RZ, 0x2 ;  /* 0x00000002ff127424 */ /* 0x000fe400078e00ff */
[----:B------:R-:W-:Y:S01]  /*0200*/  IMAD.MOV.U32 R19, RZ, RZ, RZ ;  /* 0x000000ffff137224 */ /* 0x000fe200078e00ff */
[----:B------:R-:W-:Y:S01]  /*0210*/  ISETP.GE.U32.AND P0, PT, R3, 0x3, PT ;  /* 0x000000030300780c */ /* 0x000fe20003f06070 */
[----:B------:R-:W-:Y:S02]  /*0220*/  VIADD R3, R2, 0xffffffff ;  /* 0xffffffff02037836 */ /* 0x000fe40000000000 */
[----:B------:R-:W-:Y:S02]  /*0230*/  IMAD.MOV.U32 R7, RZ, RZ, 0x1 ;  /* 0x00000001ff077424 */ /* 0x000fe400078e00ff */
[----:B------:R-:W-:Y:S01]  /*0240*/  IMAD.MOV.U32 R6, RZ, RZ, RZ ;  /* 0x000000ffff067224 */ /* 0x000fe200078e00ff */
[----:B------:R-:W-:-:S07]  /*0250*/  LOP3.LUT R2, R3, 0x3, RZ, 0xc0, !PT ;  /* 0x0000000303027812 */ /* 0x000fce00078ec0ff */
        /* <DEDUP_REMOVED lines=16> */
.L_x_84:
[----:B------:R-:W-:Y:S01]  /*0360*/  IADD3 R18, P1, PT, R18, R7, RZ ;  /* 0x0000000712127210 */ /* 0x000fe20007f3e0ff */
[----:B------:R-:W-:-:S03]  /*0370*/  VIADD R3, R3, 0x10 ;  /* 0x0000001003037836 */ /* 0x000fc60000000000 */
        /* <DEDUP_REMOVED lines=33> */
.L_x_83:
[----:B------:R-:W-:Y:S05]  /*0590*/  BSYNC.RECONVERGENT B3 ;  /* 0x0000000000037941 */ /* 0x000fea0003800200 */
.L_x_82:
[----:B------:R-:W-:Y:S01]  /*05a0*/  IMAD.MOV R4, RZ, RZ, -R3 ;  /* 0x000000ffff047224 */ /* 0x000fe200078e0a03 */
[----:B------:R-:W-:Y:S04]  /*05b0*/  BSSY.RECONVERGENT B3, `(.L_x_85) ;  /* 0x0000015000037945 */ /* 0x000fe80003800200 */
        /* <DEDUP_REMOVED lines=15> */
[----:B------:R-:W-:Y:S02]  /*06b0*/  IADD3 R18, P2, PT, R5, R18, RZ ;  /* 0x0000001205127210 */ /* 0x000fe40007f5e0ff */
[----:B------:R-:W-:Y:S02]  /*06c0*/  IADD3.X R4, PT, PT, R19, R4, RZ, P1, !PT ;  /* 0x0000000413047210 */ /* 0x000fe40000ffe4ff */
[----:B------:R-:W-:-:S03]  /*06d0*/  IADD3 R7, P1, PT, R18, R5, RZ ;  /* 0x0000000512077210 */ /* 0x000fc60007f3e0ff */
[----:B------:R-:W-:-:S04]  /*06e0*/  IMAD.X R19, R4, 0x1, R19, P2 ;  /* 0x0000000104137824 */ /* 0x000fc800010e0613 */
[----:B------:R-:W-:-:S07]  /*06f0*/  IMAD.X R6, R19, 0x1, R4, P1 ;  /* 0x0000000113067824 */ /* 0x000fce00008e0604 */
.L_x_86:
[----:B------:R-:W-:Y:S05]  /*0700*/  BSYNC.RECONVERGENT B3 ;  /* 0x0000000000037941 */ /* 0x000fea0003800200 */
.L_x_85:
[----:B------:R-:W-:-:S13]  /*0710*/  ISETP.EQ.AND P1, PT, R3, RZ, PT ;  /* 0x000000ff0300720c */ /* 0x000fda0003f22270 */
[----:B------:R-:W-:Y:S05]  /*0720*/  @!P0 BREAK.RELIABLE P1, B0 ;  /* 0x0000000000008942 */ /* 0x000fea0000800100 */
[----:B------:R-:W-:Y:S05]  /*0730*/  @!P0 BRA P1, `(.L_x_79) ;  /* 0x0000000000308947 */ /* 0x000fea0000800000 */
.L_x_81:
[----:B------:R-:W-:Y:S05]  /*0740*/  BSYNC.RELIABLE B0 ;  /* 0x0000000000007941 */ /* 0x000fea0003800100 */
.L_x_80:
[----:B------:R-:W-:Y:S01]  /*0750*/  IADD3 R18, P0, PT, R18, R7, RZ ;  /* 0x0000000712127210 */ /* 0x000fe20007f1e0ff */
[----:B------:R-:W-:-:S03]  /*0760*/  VIADD R3, R3, 0x4 ;  /* 0x0000000403037836 */ /* 0x000fc60000000000 */
[-C--:B------:R-:W-:Y:S01]  /*0770*/  IADD3 R7, P1, PT, R7, R18.reuse, RZ ;  /* 0x0000001207077210 */ /* 0x080fe20007f3e0ff */
[----:B------:R-:W-:Y:S01]  /*0780*/  IMAD.X R19, R19, 0x1, R6, P0 ;  /* 0x0000000113137824 */ /* 0x000fe200000e0606 */
[----:B------:R-:W-:Y:S02]  /*0790*/  ISETP.NE.AND P0, PT, R3, RZ, PT ;  /* 0x000000ff0300720c */ /* 0x000fe40003f05270 */
[----:B------:R-:W-:Y:S01]  /*07a0*/  IADD3 R18, P2, PT, R7, R18, RZ ;  /* 0x0000001207127210 */ /* 0x000fe20007f5e0ff */
[----:B------:R-:W-:-:S03]  /*07b0*/  IMAD.X R6, R6, 0x1, R19, P1 ;  /* 0x0000000106067824 */ /* 0x000fc600008e0613 */
[----:B------:R-:W-:Y:S01]  /*07c0*/  IADD3 R7, P1, PT, R18, R7, RZ ;  /* 0x0000000712077210 */ /* 0x000fe20007f3e0ff */
[----:B------:R-:W-:-:S04]  /*07d0*/  IMAD.X R19, R6, 0x1, R19, P2 ;  /* 0x0000000106137824 */ /* 0x000fc800010e0613 */
[----:B------:R-:W-:Y:S02]  /*07e0*/  IMAD.X R6, R19, 0x1, R6, P1 ;  /* 0x0000000113067824 */ /* 0x000fe400008e0606 */
[----:B------:R-:W-:Y:S06]  /*07f0*/  @P0 BRA `(.L_x_80) ;  /* 0xfffffffc00d40947 */ /* 0x000fec000383ffff */
.L_x_79:
[----:B------:R-:W-:Y:S05]  /*0800*/  BSYNC.RECONVERGENT B1 ;  /* 0x0000000000017941 */ /* 0x000fea0003800200 */
.L_x_78:
[----:B------:R-:W-:Y:S01]  /*0810*/  ISETP.NE.AND P0, PT, R2, RZ, PT ;  /* 0x000000ff0200720c */ /* 0x000fe20003f05270 */
[----:B------:R-:W-:-:S12]  /*0820*/  BSSY.RECONVERGENT B0, `(.L_x_87) ;  /* 0x0000010000007945 */ /* 0x000fd80003800200 */
[----:B------:R-:W-:Y:S05]  /*0830*/  @!P0 BRA `(.L_x_88) ;  /* 0x0000000000388947 */ /* 0x000fea0003800000 */
[----:B------:R-:W-:Y:S01]  /*0840*/  BSSY.RECONVERGENT B1, `(.L_x_89) ;  /* 0x000000b000017945 */ /* 0x000fe20003800200 */
[----:B------:R-:W-:-:S07]  /*0850*/  IMAD.MOV R2, RZ, RZ, -R2 ;  /* 0x000000ffff027224 */ /* 0x000fce00078e0a02 */
.L_x_90:
        /* <DEDUP_REMOVED lines=10> */
.L_x_89:
[----:B------:R-:W-:Y:S02]  /*0900*/  IMAD.MOV.U32 R18, RZ, RZ, R3 ;  /* 0x000000ffff127224 */ /* 0x000fe400078e0003 */
[----:B------:R-:W-:-:S07]  /*0910*/  IMAD.MOV.U32 R19, RZ, RZ, R4 ;  /* 0x000000ffff137224 */ /* 0x000fce00078e0004 */
.L_x_88:
[----:B------:R-:W-:Y:S05]  /*0920*/  BSYNC.RECONVERGENT B0 ;  /* 0x0000000000007941 */ /* 0x000fea0003800200 */
.L_x_87:
[----:B------:R-:W-:Y:S02]  /*0930*/  IMAD.MOV.U32 R4, RZ, RZ, R7 ;  /* 0x000000ffff047224 */ /* 0x000fe400078e0007 */
[----:B------:R-:W-:-:S06]  /*0940*/  IMAD.MOV.U32 R5, RZ, RZ, R6 ;  /* 0x000000ffff057224 */ /* 0x000fcc00078e0006 */
[----:B------:R-:W0:Y:S02]  /*0950*/  I2F.F64.U64 R4, R4 ;  /* 0x0000000400047312 */ /* 0x000e240000301800 */
.L_x_77:
[----:B------:R-:W-:Y:S05]  /*0960*/  BSYNC.RECONVERGENT B2 ;  /* 0x0000000000027941 */ /* 0x000fea0003800200 */
.L_x_76:
[----:B------:R-:W-:Y:S05]  /*0970*/  WARPSYNC.ALL ;  /* 0x0000000000007948 */ /* 0x000fea0003800000 */
[----:B------:R-:W1:Y:S02]  /*0980*/  LDC.64 R2, c[0x0][0x388] ;  /* 0x0000e200ff027b82 */ /* 0x000e640000000a00 */
[----:B-1----:R-:W-:-:S06]  /*0990*/  IMAD.WIDE R2, R0, 0x4, R2 ;  /* 0x0000000400027825 */ /* 0x002fcc00078e0202 */
[----:B------:R-:W2:Y:S01]  /*09a0*/  LDG.E R2, desc[UR4][R2.64] ;  /* 0x0000000402027981 */ /* 0x000ea2000c1e1900 */
[----:B------:R-:W-:Y:S01]  /*09b0*/  BSSY.RECONVERGENT B2, `(.L_x_91) ;  /* 0x000007c000027945 */ /* 0x000fe20003800200 */
[----:B------:R-:W-:Y:S02]  /*09c0*/  HFMA2 R7, -RZ, RZ, 2, 0 ;  /* 0x40000000ff077431 */ /* 0x000fe400000001ff */
[----:B------:R-:W-:Y:S01]  /*09d0*/  IMAD.MOV.U32 R6, RZ, RZ, 0x0 ;  /* 0x00000000ff067424 */ /* 0x000fe200078e00ff */
[----:B--2---:R-:W-:-:S13]  /*09e0*/  ISETP.NE.AND P0, PT, R2, RZ, PT ;  /* 0x000000ff0200720c */ /* 0x004fda0003f05270 */
[----:B------:R-:W-:Y:S05]  /*09f0*/  @!P0 BRA `(.L_x_92) ;  /* 0x0000000400dc8947 */ /* 0x000fea0003800000 */
[C---:B------:R-:W-:Y:S01]  /*0a00*/  ISETP.GE.AND P0, PT, R2.reuse, 0x2, PT ;  /* 0x000000020200780c */ /* 0x040fe20003f06270 */
[----:B------:R-:W-:Y:S02]  /*0a10*/  IMAD.MOV.U32 R6, RZ, RZ, 0x0 ;  /* 0x00000000ff067424 */ /* 0x000fe400078e00ff */
[----:B------:R-:W-:Y:S01]  /*0a20*/  IMAD.MOV.U32 R7, RZ, RZ, 0x3ff00000 ;  /* 0x3ff00000ff077424 */ /* 0x000fe200078e00ff */
[----:B------:R-:W-:-:S13]  /*0a30*/  ISETP.EQ.OR P0, PT, R2, 0x1, !P0 ;  /* 0x000000010200780c */ /* 0x000fda0004702670 */
[----:B------:R-:W-:Y:S05]  /*0a40*/  @P0 BRA `(.L_x_92) ;  /* 0x0000000400c80947 */ /* 0x000fea0003800000 */
[C---:B------:R-:W-:Y:S01]  /*0a50*/  VIADD R3, R2.reuse, 0xfffffffe ;  /* 0xfffffffe02037836 */ /* 0x040fe20000000000 */
[----:B------:R-:W-:Y:S01]  /*0a60*/  BSSY.RECONVERGENT B1, `(.L_x_93) ;  /* 0x0000060000017945 */ /* 0x000fe20003800200 */
[----:B------:R-:W-:Y:S01]  /*0a70*/  IMAD.MOV.U32 R11, RZ, RZ, 0x2 ;  /* 0x00000002ff0b7424 */ /* 0x000fe200078e00ff */
[----:B------:R-:W-:Y:S01]  /*0a80*/  CS2R R8, SRZ ;  /* 0x0000000000087805 */ /* 0x000fe2000001ff00 */
[----:B------:R-:W-:Y:S01]  /*0a90*/  IMAD.MOV.U32 R6, RZ, RZ, 0x1 ;  /* 0x00000001ff067424 */ /* 0x000fe200078e00ff */
[----:B------:R-:W-:Y:S01]  /*0aa0*/  ISETP.GE.U32.AND P0, PT, R3, 0x3, PT ;  /* 0x000000030300780c */ /* 0x000fe20003f06070 */
[----:B------:R-:W-:-:S05]  /*0ab0*/  VIADD R3, R2, 0xffffffff ;  /* 0xffffffff02037836 */ /* 0x000fca0000000000 */
[----:B------:R-:W-:-:S07]  /*0ac0*/  LOP3.LUT R2, R3, 0x3, RZ, 0xc0, !PT ;  /* 0x0000000303027812 */ /* 0x000fce00078ec0ff */
[----:B------:R-:W-:Y:S05]  /*0ad0*/  @!P0 BRA `(.L_x_94) ;  /* 0x0000000400608947 */ /* 0x000fea0003800000 */
[----:B------:R-:W-:Y:S01]  /*0ae0*/  LOP3.LUT R3, R3, 0xfffffffc, RZ, 0xc0, !PT ;  /* 0xfffffffc03037812 */ /* 0x000fe200078ec0ff */
[----:B------:R-:W-:Y:S01]  /*0af0*/  BSSY.RELIABLE B0, `(.L_x_95) ;  /* 0x000004b000007945 */ /* 0x000fe20003800100 */
[----:B------:R-:W-:Y:S01]  /*0b00*/  IMAD.MOV.U32 R11, RZ, RZ, 0x2 ;  /* 0x00000002ff0b7424 */ /* 0x000fe200078e00ff */
[----:B------:R-:W-:Y:S01]  /*0b10*/  CS2R R8, SRZ ;  /* 0x0000000000087805 */ /* 0x000fe2000001ff00 */
[----:B------:R-:W-:Y:S02]  /*0b20*/  IMAD.MOV.U32 R6, RZ, RZ, 0x1 ;  /* 0x00000001ff067424 */ /* 0x000fe400078e00ff */
[----:B------:R-:W-:-:S05]  /*0b30*/  IMAD.MOV R3, RZ, RZ, -R3 ;  /* 0x000000ffff037224 */ /* 0x000fca00078e0a03 */
        /* <DEDUP_REMOVED lines=8> */
.L_x_99:
        /* <DEDUP_REMOVED lines=35> */
.L_x_98:
[----:B------:R-:W-:Y:S05]  /*0df0*/  BSYNC.RECONVERGENT B3 ;  /* 0x0000000000037941 */ /* 0x000fea0003800200 */
.L_x_97:
        /* <DEDUP_REMOVED lines=22> */
.L_x_101:
[----:B------:R-:W-:Y:S05]  /*0f60*/  BSYNC.RECONVERGENT B3 ;  /* 0x0000000000037941 */ /* 0x000fea0003800200 */
.L_x_100:
[----:B------:R-:W-:-:S13]  /*0f70*/  ISETP.EQ.AND P1, PT, R3, RZ, PT ;  /* 0x000000ff0300720c */ /* 0x000fda0003f22270 */
[----:B------:R-:W-:Y:S05]  /*0f80*/  @!P0 BREAK.RELIABLE P1, B0 ;  /* 0x0000000000008942 */ /* 0x000fea0000800100 */
[----:B------:R-:W-:Y:S05]  /*0f90*/  @!P0 BRA P1, `(.L_x_94) ;  /* 0x0000000000308947 */ /* 0x000fea0000800000 */
.L_x_96:
[----:B------:R-:W-:Y:S05]  /*0fa0*/  BSYNC.RELIABLE B0 ;  /* 0x0000000000007941 */ /* 0x000fea0003800100 */
.L_x_95:
        /* <DEDUP_REMOVED lines=8> */
[----:B------:R-:W-:-:S05]  /*1030*/  IMAD.X R8, R9, 0x1, R8, P2 ;  /* 0x0000000109087824 */ /* 0x000fca00010e0608 */
[----:B------:R-:W-:Y:S01]  /*1040*/  IADD3.X R9, PT, PT, R8, R9, RZ, P1, !PT ;  /* 0x0000000908097210 */ /* 0x000fe20000ffe4ff */
[----:B------:R-:W-:Y:S06]  /*1050*/  @P0 BRA `(.L_x_95) ;  /* 0xfffffffc00d40947 */ /* 0x000fec000383ffff */
.L_x_94:
[----:B------:R-:W-:Y:S05]  /*1060*/  BSYNC.RECONVERGENT B1 ;  /* 0x0000000000017941 */ /* 0x000fea0003800200 */
.L_x_93:
[----:B------:R-:W-:Y:S01]  /*1070*/  ISETP.NE.AND P0, PT, R2, RZ, PT ;  /* 0x000000ff0200720c */ /* 0x000fe20003f05270 */
[----:B------:R-:W-:-:S12]  /*1080*/  BSSY.RECONVERGENT B0, `(.L_x_102) ;  /* 0x000000c000007945 */ /* 0x000fd80003800200 */
[----:B------:R-:W-:Y:S05]  /*1090*/  @!P0 BRA `(.L_x_103) ;  /* 0x0000000000288947 */ /* 0x000fea0003800000 */
[----:B------:R-:W-:-:S07]  /*10a0*/  IMAD.MOV R2, RZ, RZ, -R2 ;  /* 0x000000ffff027224 */ /* 0x000fce00078e0a02 */
.L_x_104:
        /* <DEDUP_REMOVED lines=9> */
.L_x_103:
[----:B------:R-:W-:Y:S05]  /*1140*/  BSYNC.RECONVERGENT B0 ;  /* 0x0000000000007941 */ /* 0x000fea0003800200 */
.L_x_102:
[----:B------:R-:W-:-:S06]  /*1150*/  IMAD.MOV.U32 R7, RZ, RZ, R9 ;  /* 0x000000ffff077224 */ /* 0x000fcc00078e0009 */
[----:B------:R-:W1:Y:S02]  /*1160*/  I2F.F64.U64 R6, R6 ;  /* 0x0000000600067312 */ /* 0x000e640000301800 */
.L_x_92:
[----:B------:R-:W-:Y:S05]  /*1170*/  BSYNC.RECONVERGENT B2 ;  /* 0x0000000000027941 */ /* 0x000fea0003800200 */
.L_x_91:
[----:B------:R-:W-:Y:S05]  /*1180*/  WARPSYNC.ALL ;  /* 0x0000000000007948 */ /* 0x000fea0003800000 */
[----:B-1----:R-:W1:Y:S01]  /*1190*/  MUFU.RCP64H R3, R7 ;  /* 0x0000000700037308 */ /* 0x002e620000001800 */
[----:B------:R-:W-:Y:S01]  /*11a0*/  IMAD.MOV.U32 R2, RZ, RZ, 0x1 ;  /* 0x00000001ff027424 */ /* 0x000fe200078e00ff */
[----:B0-----:R-:W-:Y:S01]  /*11b0*/  FSETP.GEU.AND P1, PT, |R5|, 6.5827683646048100446e-37, PT ;  /* 0x036000000500780b */ /* 0x001fe20003f2e200 */
[----:B------:R-:W-:Y:S04]  /*11c0*/  BSSY.RECONVERGENT B0, `(.L_x_105) ;  /* 0x0000010000007945 */ /* 0x000fe80003800200 */
[----:B-1----:R-:W-:-:S08]  /*11d0*/  DFMA R8, R2, -R6, 1 ;  /* 0x3ff000000208742b */ /* 0x002fd00000000806 */
[----:B------:R-:W-:-:S08]  /*11e0*/  DFMA R8, R8, R8, R8 ;  /* 0x000000080808722b */ /* 0x000fd00000000008 */
[----:B------:R-:W-:-:S08]  /*11f0*/  DFMA R8, R2, R8, R2 ;  /* 0x000000080208722b */ /* 0x000fd00000000002 */
[----:B------:R-:W-:-:S08]  /*1200*/  DFMA R2, R8, -R6, 1 ;  /* 0x3ff000000802742b */ /* 0x000fd00000000806 */
[----:B------:R-:W-:-:S08]  /*1210*/  DFMA R2, R8, R2, R8 ;  /* 0x000000020802722b */ /* 0x000fd00000000008 */
[----:B------:R-:W-:-:S08]  /*1220*/  DMUL R8, R2, R4 ;  /* 0x0000000402087228 */ /* 0x000fd00000000000 */
[----:B------:R-:W-:-:S08]  /*1230*/  DFMA R10, R8, -R6, R4 ;  /* 0x80000006080a722b */ /* 0x000fd00000000004 */
[----:B------:R-:W-:-:S10]  /*1240*/  DFMA R2, R2, R10, R8 ;  /* 0x0000000a0202722b */ /* 0x000fd40000000008 */
[----:B------:R-:W-:-:S05]  /*1250*/  FFMA R8, RZ, R7, R3 ;  /* 0x00000007ff087223 */ /* 0x000fca0000000003 */
[----:B------:R-:W-:-:S13]  /*1260*/  FSETP.GT.AND P0, PT, |R8|, 1.469367938527859385e-39, PT ;  /* 0x001000000800780b */ /* 0x000fda0003f04200 */
[----:B------:R-:W-:Y:S05]  /*1270*/  @P0 BRA P1, `(.L_x_106) ;  /* 0x0000000000100947 */ /* 0x000fea0000800000 */
[----:B------:R-:W-:Y:S01]  /*1280*/  IMAD.MOV.U32 R8, RZ, RZ, R4 ;  /* 0x000000ffff087224 */ /* 0x000fe200078e0004 */
[----:B------:R-:W-:Y:S01]  /*1290*/  MOV R20, 0x12c0 ;  /* 0x000012c000147802 */ /* 0x000fe20000000f00 */
[----:B------:R-:W-:-:S07]  /*12a0*/  IMAD.MOV.U32 R9, RZ, RZ, R5 ;  /* 0x000000ffff097224 */ /* 0x000fce00078e0005 */
[----:B------:R-:W-:Y:S05]  /*12b0*/  CALL.REL.NOINC `($__internal_5_$__cuda_sm20_div_rn_f64_full) ;  /* 0x00000000008c7944 */ /* 0x000fea0003c00000 */
.L_x_106:
[----:B------:R-:W-:Y:S05]  /*12c0*/  BSYNC.RECONVERGENT B0 ;  /* 0x0000000000007941 */ /* 0x000fea0003800200 */
.L_x_105:
[----:B------:R-:W0:Y:S01]  /*12d0*/  LDCU.64 UR6, c[0x0][0x398] ;  /* 0x00007300ff0677ac */ /* 0x000e220008000a00 */
[----:B------:R-:W1:Y:S01]  /*12e0*/  LDC.64 R6, c[0x0][0x390] ;  /* 0x0000e400ff067b82 */ /* 0x000e620000000a00 */
[----:B------:R-:W-:-:S04]  /*12f0*/  ISETP.NE.U32.AND P0, PT, R18, RZ, PT ;  /* 0x000000ff1200720c */ /* 0x000fc80003f05070 */
[----:B------:R-:W-:Y:S02]  /*1300*/  ISETP.NE.AND.EX P0, PT, R19, RZ, PT, P0 ;  /* 0x000000ff1300720c */ /* 0x000fe40003f05300 */
[----:B0-----:R-:W-:-:S04]  /*1310*/  ISETP.EQ.U32.AND P1, PT, RZ, UR6, PT ;  /* 0x00000006ff007c0c */ /* 0x001fc8000bf22070 */
[----:B------:R-:W-:Y:S01]  /*1320*/  ISETP.EQ.OR.EX P0, PT, RZ, UR7, !P0, P1 ;  /* 0x00000007ff007c0c */ /* 0x000fe2000c702710 */
[----:B-1----:R-:W-:-:S05]  /*1330*/  IMAD.WIDE R6, R0, 0x8, R6 ;  /* 0x0000000800067825 */ /* 0x002fca00078e0206 */
[----:B------:R0:W-:Y:S07]  /*1340*/  STG.E.64 desc[UR4][R6.64], R2 ;  /* 0x0000000206007986 */ /* 0x0001ee000c101b04 */
[----:B------:R-:W-:Y:S05]  /*1350*/  @P0 EXIT ;  /* 0x000000000000094d */ /* 0x000fea0003800000 */
[----:B0-----:R-:W0:Y:S01]  /*1360*/  I2F.F64.U64 R6, R18 ;  /* 0x0000001200067312 */ /* 0x001e220000301800 */
[----:B------:R-:W-:Y:S01]  /*1370*/  IMAD.MOV.U32 R2, RZ, RZ, 0x1 ;  /* 0x00000001ff027424 */ /* 0x000fe200078e00ff */
[----:B------:R-:W-:Y:S01]  /*1380*/  FSETP.GEU.AND P1, PT, |R5|, 6.5827683646048100446e-37, PT ;  /* 0x036000000500780b */ /* 0x000fe20003f2e200 */
[----:B------:R-:W-:Y:S05]  /*1390*/  BSSY.RECONVERGENT B0, `(.L_x_107) ;  /* 0x0000011000007945 */ /* 0x000fea0003800200 */
[----:B0-----:R-:W0:Y:S02]  /*13a0*/  MUFU.RCP64H R3, R7 ;  /* 0x0000000700037308 */ /* 0x001e240000001800 */
        /* <DEDUP_REMOVED lines=15> */
.L_x_108:
[----:B------:R-:W-:Y:S05]  /*14a0*/  BSYNC.RECONVERGENT B0 ;  /* 0x0000000000007941 */ /* 0x000fea0003800200 */
.L_x_107:
[----:B------:R-:W0:Y:S02]  /*14b0*/  LDC.64 R4, c[0x0][0x398] ;  /* 0x0000e600ff047b82 */ /* 0x000e240000000a00 */
[----:B0-----:R-:W-:-:S05]  /*14c0*/  IMAD.WIDE R4, R0, 0x8, R4 ;  /* 0x0000000800047825 */ /* 0x001fca00078e0204 */
[----:B------:R-:W-:Y:S01]  /*14d0*/  STG.E.64 desc[UR4][R4.64], R2 ;  /* 0x0000000204007986 */ /* 0x000fe2000c101b04 */
[----:B------:R-:W-:Y:S05]  /*14e0*/  EXIT ;  /* 0x000000000000794d */ /* 0x000fea0003800000 */
        .weak           $__internal_5_$__cuda_sm20_div_rn_f64_full
        .type           $__internal_5_$__cuda_sm20_div_rn_f64_full,@function
        .size           $__internal_5_$__cuda_sm20_div_rn_f64_full,(.L_x_163 - $__internal_5_$__cuda_sm20_div_rn_f64_full)
$__internal_5_$__cuda_sm20_div_rn_f64_full:
[C---:B------:R-:W-:Y:S01]  /*14f0*/  FSETP.GEU.AND P0, PT, |R7|.reuse, 1.469367938527859385e-39, PT ;  /* 0x001000000700780b */ /* 0x040fe20003f0e200 */
[----:B------:R-:W-:Y:S01]  /*1500*/  IMAD.MOV.U32 R12, RZ, RZ, 0x1 ;  /* 0x00000001ff0c7424 */ /* 0x000fe200078e00ff */
[----:B------:R-:W-:Y:S01]  /*1510*/  LOP3.LUT R2, R7, 0x800fffff, RZ, 0xc0, !PT ;  /* 0x800fffff07027812 */ /* 0x000fe200078ec0ff */
[----:B------:R-:W-:Y:S01]  /*1520*/  IMAD.MOV.U32 R22, RZ, RZ, 0x1ca00000 ;  /* 0x1ca00000ff167424 */ /* 0x000fe200078e00ff */
[C---:B------:R-:W-:Y:S01]  /*1530*/  FSETP.GEU.AND P2, PT, |R9|.reuse, 1.469367938527859385e-39, PT ;  /* 0x001000000900780b */ /* 0x040fe20003f4e200 */
[----:B------:R-:W-:Y:S01]  /*1540*/  BSSY.RECONVERGENT B1, `(.L_x_109) ;  /* 0x0000052000017945 */ /* 0x000fe20003800200 */
[----:B------:R-:W-:Y:S01]  /*1550*/  LOP3.LUT R3, R2, 0x3ff00000, RZ, 0xfc, !PT ;  /* 0x3ff0000002037812 */ /* 0x000fe200078efcff */
[----:B------:R-:W-:Y:S01]  /*1560*/  IMAD.MOV.U32 R2, RZ, RZ, R6 ;  /* 0x000000ffff027224 */ /* 0x000fe200078e0006 */
[----:B------:R-:W-:Y:S02]  /*1570*/  LOP3.LUT R21, R9, 0x7ff00000, RZ, 0xc0, !PT ;  /* 0x7ff0000009157812 */ /* 0x000fe400078ec0ff */
[----:B------:R-:W-:-:S02]  /*1580*/  LOP3.LUT R24, R7, 0x7ff00000, RZ, 0xc0, !PT ;  /* 0x7ff0000007187812 */ /* 0x000fc400078ec0ff */
[----:B------:R-:W-:Y:S01]  /*1590*/  MOV R23, R21 ;  /* 0x0000001500177202 */ /* 0x000fe20000000f00 */
[----:B------:R-:W-:Y:S01]  /*15a0*/  @!P0 DMUL R2, R6, 8.98846567431157953865e+307 ;  /* 0x7fe0000006028828 */ /* 0x000fe20000000000 */
[----:B------:R-:W-:-:S03]  /*15b0*/  ISETP.GE.U32.AND P1, PT, R21, R24, PT ;  /* 0x000000181500720c */ /* 0x000fc60003f26070 */
[----:B------:R-:W-:Y:S02]  /*15c0*/  @!P2 LOP3.LUT R14, R7, 0x7ff00000, RZ, 0xc0, !PT ;  /* 0x7ff00000070ea812 */ /* 0x000fe400078ec0ff */
[----:B------:R-:W0:Y:S02]  /*15d0*/  MUFU.RCP64H R13, R3 ;  /* 0x00000003000d7308 */ /* 0x000e240000001800 */
[----:B------:R-:W-:Y:S02]  /*15e0*/  @!P2 ISETP.GE.U32.AND P3, PT, R21, R14, PT ;  /* 0x0000000e1500a20c */ /* 0x000fe40003f66070 */
[----:B------:R-:W-:Y:S02]  /*15f0*/  @!P0 LOP3.LUT R24, R3, 0x7ff00000, RZ, 0xc0, !PT ;  /* 0x7ff0000003188812 */ /* 0x000fe400078ec0ff */
[----:B------:R-:W-:-:S04]  /*1600*/  @!P2 SEL R15, R22, 0x63400000, !P3 ;  /* 0x63400000160fa807 */ /* 0x000fc80005800000 */
[----:B------:R-:W-:-:S04]  /*1610*/  @!P2 LOP3.LUT R16, R15, 0x80000000, R9, 0xf8, !PT ;  /* 0x800000000f10a812 */ /* 0x000fc800078ef809 */
[----:B------:R-:W-:Y:S01]  /*1620*/  @!P2 LOP3.LUT R17, R16, 0x100000, RZ, 0xfc, !PT ;  /* 0x001000001011a812 */ /* 0x000fe200078efcff */
[----:B------:R-:W-:Y:S01]  /*1630*/  @!P2 IMAD.MOV.U32 R16, RZ, RZ, RZ ;  /* 0x000000ffff10a224 */ /* 0x000fe200078e00ff */
        /* <DEDUP_REMOVED lines=8> */
[----:B------:R-:W-:-:S05]  /*16c0*/  DFMA R14, R12, R14, R12 ;  /* 0x0000000e0c0e722b */ /* 0x000fca000000000c */
[----:B------:R-:W-:-:S03]  /*16d0*/  @!P2 LOP3.LUT R23, R11, 0x7ff00000, RZ, 0xc0, !PT ;  /* 0x7ff000000b17a812 */ /* 0x000fc600078ec0ff */
[----:B------:R-:W-:Y:S02]  /*16e0*/  DMUL R12, R14, R10 ;  /* 0x0000000a0e0c7228 */ /* 0x000fe40000000000 */
[----:B------:R-:W-:-:S05]  /*16f0*/  VIADD R25, R23, 0xffffffff ;  /* 0xffffffff17197836 */ /* 0x000fca0000000000 */
[----:B------:R-:W-:Y:S01]  /*1700*/  ISETP.GT.U32.AND P0, PT, R25, 0x7feffffe, PT ;  /* 0x7feffffe1900780c */ /* 0x000fe20003f04070 */
[----:B------:R-:W-:Y:S01]  /*1710*/  VIADD R25, R24, 0xffffffff ;  /* 0xffffffff18197836 */ /* 0x000fe20000000000 */
[----:B------:R-:W-:-:S04]  /*1720*/  DFMA R16, R12, -R2, R10 ;  /* 0x800000020c10722b */ /* 0x000fc8000000000a */
[----:B------:R-:W-:-:S04]  /*1730*/  ISETP.GT.U32.OR P0, PT, R25, 0x7feffffe, P0 ;  /* 0x7feffffe1900780c */ /* 0x000fc80000704470 */
[----:B------:R-:W-:-:S09]  /*1740*/  DFMA R12, R14, R16, R12 ;  /* 0x000000100e0c722b */ /* 0x000fd2000000000c */
[----:B------:R-:W-:Y:S05]  /*1750*/  @P0 BRA `(.L_x_110) ;  /* 0x00000000006c0947 */ /* 0x000fea0003800000 */
[----:B------:R-:W-:Y:S01]  /*1760*/  LOP3.LUT R14, R7, 0x7ff00000, RZ, 0xc0, !PT ;  /* 0x7ff00000070e7812 */ /* 0x000fe200078ec0ff */
[----:B------:R-:W-:-:S03]  /*1770*/  IMAD.MOV.U32 R16, RZ, RZ, RZ ;  /* 0x000000ffff107224 */ /* 0x000fc600078e00ff */
[CC--:B------:R-:W-:Y:S02]  /*1780*/  VIADDMNMX R8, R21.reuse, -R14.reuse, 0xb9600000, !PT ;  /* 0xb960000015087446 */ /* 0x0c0fe4000780090e */
[----:B------:R-:W-:Y:S02]  /*1790*/  ISETP.GE.U32.AND P0, PT, R21, R14, PT ;  /* 0x0000000e1500720c */ /* 0x000fe40003f06070 */
[----:B------:R-:W-:Y:S02]  /*17a0*/  VIMNMX R8, PT, PT, R8, 0x46a00000, PT ;  /* 0x46a0000008087848 */ /* 0x000fe40003fe0100 */
[----:B------:R-:W-:-:S05]  /*17b0*/  SEL R9, R22, 0x63400000, !P0 ;  /* 0x6340000016097807 */ /* 0x000fca0004000000 */
[----:B------:R-:W-:-:S04]  /*17c0*/  IMAD.IADD R8, R8, 0x1, -R9 ;  /* 0x0000000108087824 */ /* 0x000fc800078e0a09 */
        /* <DEDUP_REMOVED lines=10> */
[----:B------:R-:W-:Y:S02]  /*1870*/  IMAD.MOV R3, RZ, RZ, -R8 ;  /* 0x000000ffff037224 */ /* 0x000fe400078e0a08 */
[----:B------:R-:W-:-:S06]  /*1880*/  IMAD.MOV.U32 R2, RZ, RZ, RZ ;  /* 0x000000ffff027224 */ /* 0x000fcc00078e00ff */
[----:B------:R-:W-:Y:S02]  /*1890*/  DFMA R2, R14, -R2, R12 ;  /* 0x800000020e02722b */ /* 0x000fe4000000000c */
[----:B------:R-:W-:-:S04]  /*18a0*/  DMUL.RP R12, R12, R16 ;  /* 0x000000100c0c7228 */ /* 0x000fc80000008000 */
[----:B------:R-:W-:-:S04]  /*18b0*/  IADD3 R2, PT, PT, -R8, -0x43300000, RZ ;  /* 0xbcd0000008027810 */ /* 0x000fc80007ffe1ff */
[----:B------:R-:W-:Y:S02]  /*18c0*/  FSETP.NEU.AND P0, PT, |R3|, R2, PT ;  /* 0x000000020300720b */ /* 0x000fe40003f0d200 */
[----:B------:R-:W-:Y:S02]  /*18d0*/  LOP3.LUT R7, R13, R7, RZ, 0x3c, !PT ;  /* 0x000000070d077212 */ /* 0x000fe400078e3cff */
[----:B------:R-:W-:Y:S02]  /*18e0*/  FSEL R14, R12, R14, !P0 ;  /* 0x0000000e0c0e7208 */ /* 0x000fe40004000000 */
[----:B------:R-:W-:Y:S01]  /*18f0*/  FSEL R15, R7, R15, !P0 ;  /* 0x0000000f070f7208 */ /* 0x000fe20004000000 */
[----:B------:R-:W-:Y:S06]  /*1900*/  BRA `(.L_x_111) ;  /* 0x0000000000547947 */ /* 0x000fec0003800000 */
.L_x_110:
        /* <DEDUP_REMOVED lines=16> */
.L_x_113:
[----:B------:R-:W-:Y:S01]  /*1a10*/  LOP3.LUT R15, R7, 0x80000, RZ, 0xfc, !PT ;  /* 0x00080000070f7812 */ /* 0x000fe200078efcff */
[----:B------:R-:W-:Y:S01]  /*1a20*/  IMAD.MOV.U32 R14, RZ, RZ, R6 ;  /* 0x000000ffff0e7224 */ /* 0x000fe200078e0006 */
[----:B------:R-:W-:Y:S06]  /*1a30*/  BRA `(.L_x_111) ;  /* 0x0000000000087947 */ /* 0x000fec0003800000 */
.L_x_112:
[----:B------:R-:W-:Y:S01]  /*1a40*/  LOP3.LUT R15, R9, 0x80000, RZ, 0xfc, !PT ;  /* 0x00080000090f7812 */ /* 0x000fe200078efcff */
[----:B------:R-:W-:-:S07]  /*1a50*/  IMAD.MOV.U32 R14, RZ, RZ, R8 ;  /* 0x000000ffff0e7224 */ /* 0x000fce00078e0008 */
.L_x_111:
[----:B------:R-:W-:Y:S05]  /*1a60*/  BSYNC.RECONVERGENT B1 ;  /* 0x0000000000017941 */ /* 0x000fea0003800200 */
.L_x_109:
[----:B------:R-:W-:Y:S02]  /*1a70*/  IMAD.MOV.U32 R21, RZ, RZ, 0x0 ;  /* 0x00000000ff157424 */ /* 0x000fe400078e00ff */
[----:B------:R-:W-:Y:S02]  /*1a80*/  IMAD.MOV.U32 R2, RZ, RZ, R14 ;  /* 0x000000ffff027224 */ /* 0x000fe400078e000e */
[----:B------:R-:W-:Y:S01]  /*1a90*/  IMAD.MOV.U32 R3, RZ, RZ, R15 ;  /* 0x000000ffff037224 */ /* 0x000fe200078e000f */
[----:B------:R-:W-:Y:S06]  /*1aa0*/  RET.REL.NODEC R20 `(lucas_boost_kernel) ;  /* 0xffffffe414547950 */ /* 0x000fec0003c3ffff */
.L_x_114:
        /* <DEDUP_REMOVED lines=13> */
.L_x_163:


//--------------------- .text.shadow_phase_kernel --------------------------
	.section	.text.shadow_phase_kernel,"ax",@progbits
	.align	128
        .global         shadow_phase_kernel
        .type           shadow_phase_kernel,@function
        .size           shadow_phase_kernel,(.L_x_164 - shadow_phase_kernel)
        .other          shadow_phase_kernel,@"STO_CUDA_ENTRY STV_DEFAULT"
shadow_phase_kernel:
.text.shadow_phase_kernel:
        /* <DEDUP_REMOVED lines=14> */
[----:B------:R-:W-:Y:S01]  /*00e0*/  IMAD.MOV.U32 R3, RZ, RZ, 0x3ff00000 ;  /* 0x3ff00000ff037424 */ /* 0x000fe200078e00ff */
[----:B--2---:R-:W-:-:S13]  /*00f0*/  ISETP.NE.AND P0, PT, R10, RZ, PT ;  /* 0x000000ff0a00720c */ /* 0x004fda0003f05270 */
[----:B------:R-:W-:Y:S05]  /*0100*/  @!P0 BRA `(.L_x_116) ;  /* 0x00000000003c8947 */ /* 0x000fea0003800000 */
[----:B------:R-:W0:Y:S01]  /*0110*/  LDCU.64 UR6, c[0x3][0x8] ;  /* 0x00c00100ff0677ac */ /* 0x000e220008000a00 */
[----:B------:R-:W-:Y:S01]  /*0120*/  IABS R8, R10 ;  /* 0x0000000a00087213 */ /* 0x000fe20000000000 */
[----:B------:R-:W-:Y:S02]  /*0130*/  IMAD.MOV.U32 R2, RZ, RZ, 0x0 ;  /* 0x00000000ff027424 */ /* 0x000fe400078e00ff */
[----:B------:R-:W-:Y:S02]  /*0140*/  IMAD.MOV.U32 R3, RZ, RZ, 0x3ff00000 ;  /* 0x3ff00000ff037424 */ /* 0x000fe400078e00ff */
[----:B0-----:R-:W-:Y:S02]  /*0150*/  IMAD.U32 R4, RZ, RZ, UR6 ;  /* 0x00000006ff047e24 */ /* 0x001fe4000f8e00ff */
[----:B------:R-:W-:-:S07]  /*0160*/  IMAD.U32 R5, RZ, RZ, UR7 ;  /* 0x00000007ff057e24 */ /* 0x000fce000f8e00ff */
.L_x_117:
        /* <DEDUP_REMOVED lines=9> */
.L_x_116:
[----:B------:R-:W-:Y:S05]  /*0200*/  BSYNC.RECONVERGENT B0 ;  /* 0x0000000000007941 */ /* 0x000fea0003800200 */
.L_x_115:
[----:B------:R-:W0:Y:S01]  /*0210*/  MUFU.RCP64H R5, R3 ;  /* 0x0000000300057308 */ /* 0x000e220000001800 */
[----:B------:R-:W-:Y:S01]  /*0220*/  VIADD R4, R3, 0x300402 ;  /* 0x0030040203047836 */ /* 0x000fe20000000000 */
[----:B------:R-:W-:Y:S01]  /*0230*/  BSSY.RECONVERGENT B0, `(.L_x_118) ;  /* 0x000000f000007945 */ /* 0x000fe20003800200 */
[----:B------:R-:W-:-:S03]  /*0240*/  ISETP.GE.AND P0, PT, R10, RZ, PT ;  /* 0x000000ff0a00720c */ /* 0x000fc60003f06270 */
[----:B------:R-:W-:Y:S01]  /*0250*/  FSETP.GEU.AND P1, PT, |R4|, 5.8789094863358348022e-39, PT ;  /* 0x004004020400780b */ /* 0x000fe20003f2e200 */
[----:B0-----:R-:W-:-:S08]  /*0260*/  DFMA R6, R4, -R2, 1 ;  /* 0x3ff000000406742b */ /* 0x001fd00000000802 */
[----:B------:R-:W-:-:S08]  /*0270*/  DFMA R6, R6, R6, R6 ;  /* 0x000000060606722b */ /* 0x000fd00000000006 */
[----:B------:R-:W-:-:S08]  /*0280*/  DFMA R6, R4, R6, R4 ;  /* 0x000000060406722b */ /* 0x000fd00000000004 */
[----:B------:R-:W-:-:S08]  /*0290*/  DFMA R8, R6, -R2, 1 ;  /* 0x3ff000000608742b */ /* 0x000fd00000000802 */
[----:B------:R-:W-:Y:S01]  /*02a0*/  DFMA R6, R6, R8, R6 ;  /* 0x000000080606722b */ /* 0x000fe20000000006 */
[----:B------:R-:W-:Y:S10]  /*02b0*/  @P1 BRA `(.L_x_119) ;  /* 0x0000000000181947 */ /* 0x000ff40003800000 */
[----:B------:R-:W-:Y:S01]  /*02c0*/  LOP3.LUT R4, R3, 0x7fffffff, RZ, 0xc0, !PT ;  /* 0x7fffffff03047812 */ /* 0x000fe200078ec0ff */
[----:B------:R-:W-:Y:S02]  /*02d0*/  IMAD.MOV.U32 R6, RZ, RZ, R2 ;  /* 0x000000ffff067224 */ /* 0x000fe400078e0002 */
[----:B------:R-:W-:Y:S01]  /*02e0*/  IMAD.MOV.U32 R7, RZ, RZ, R3 ;  /* 0x000000ffff077224 */ /* 0x000fe200078e0003 */
[----:B------:R-:W-:Y:S02]  /*02f0*/  IADD3 R10, PT, PT, R4, -0x100000, RZ ;  /* 0xfff00000040a7810 */ /* 0x000fe40007ffe0ff */
[----:B------:R-:W-:-:S07]  /*0300*/  MOV R4, 0x320 ;  /* 0x0000032000047802 */ /* 0x000fce0000000f00 */
[----:B------:R-:W-:Y:S05]  /*0310*/  CALL.REL.NOINC `($__internal_6_$__cuda_sm20_dblrcp_rn_slowpath_v3) ;  /* 0x00000000001c7944 */ /* 0x000fea0003c00000 */
.L_x_119:
[----:B------:R-:W-:Y:S05]  /*0320*/  BSYNC.RECONVERGENT B0 ;  /* 0x0000000000007941 */ /* 0x000fea0003800200 */
.L_x_118:
[----:B------:R-:W0:Y:S01]  /*0330*/  LDC.64 R8, c[0x0][0x388] ;  /* 0x0000e200ff087b82 */ /* 0x000e220000000a00 */
[----:B------:R-:W-:Y:S02]  /*0340*/  FSEL R4, R6, R2, !P0 ;  /* 0x0000000206047208 */ /* 0x000fe40004000000 */
[----:B------:R-:W-:Y:S01]  /*0350*/  FSEL R5, R7, R3, !P0 ;  /* 0x0000000307057208 */ /* 0x000fe20004000000 */
[----:B0-----:R-:W-:-:S05]  /*0360*/  IMAD.WIDE R2, R0, 0x8, R8 ;  /* 0x0000000800027825 */ /* 0x001fca00078e0208 */
[----:B------:R-:W-:Y:S01]  /*0370*/  STG.E.64 desc[UR4][R2.64], R4 ;  /* 0x0000000402007986 */ /* 0x000fe2000c101b04 */
[----:B------:R-:W-:Y:S05]  /*0380*/  EXIT ;  /* 0x000000000000794d */ /* 0x000fea0003800000 */
        .weak           $__internal_6_$__cuda_sm20_dblrcp_rn_slowpath_v3
        .type           $__internal_6_$__cuda_sm20_dblrcp_rn_slowpath_v3,@function
        .size           $__internal_6_$__cuda_sm20_dblrcp_rn_slowpath_v3,(.L_x_164 - $__internal_6_$__cuda_sm20_dblrcp_rn_slowpath_v3)
$__internal_6_$__cuda_sm20_dblrcp_rn_slowpath_v3:
        /* <DEDUP_REMOVED lines=24> */
.L_x_123:
        /* <DEDUP_REMOVED lines=10> */
.L_x_121:
[----:B------:R-:W-:Y:S02]  /*05b0*/  LOP3.LUT R9, R7, 0x80000, RZ, 0xfc, !PT ;  /* 0x0008000007097812 */ /* 0x000fe400078efcff */
[----:B------:R-:W-:-:S07]  /*05c0*/  MOV R8, R6 ;  /* 0x0000000600087202 */ /* 0x000fce0000000f00 */
.L_x_122:
[----:B------:R-:W-:Y:S05]  /*05d0*/  BSYNC.RECONVERGENT B1 ;  /* 0x0000000000017941 */ /* 0x000fea0003800200 */
.L_x_120:
[----:B------:R-:W-:Y:S02]  /*05e0*/  IMAD.MOV.U32 R5, RZ, RZ, 0x0 ;  /* 0x00000000ff057424 */ /* 0x000fe400078e00ff */
[----:B------:R-:W-:Y:S02]  /*05f0*/  IMAD.MOV.U32 R6, RZ, RZ, R8 ;  /* 0x000000ffff067224 */ /* 0x000fe400078e0008 */
[----:B------:R-:W-:Y:S01]  /*0600*/  IMAD.MOV.U32 R7, RZ, RZ, R9 ;  /* 0x000000ffff077224 */ /* 0x000fe200078e0009 */
[----:B------:R-:W-:Y:S06]  /*0610*/  RET.REL.NODEC R4 `(shadow_phase_kernel) ;  /* 0xfffffff804787950 */ /* 0x000fec0003c3ffff */
.L_x_124:
        /* <DEDUP_REMOVED lines=14> */
.L_x_164:


//--------------------- .text.lucas_numbers_kernel --------------------------
	.section	.text.lucas_numbers_kernel,"ax",@progbits
	.align	128
        .global         lucas_numbers_kernel
        .type           lucas_numbers_kernel,@function
        .size           lucas_numbers_kernel,(.L_x_171 - lucas_numbers_kernel)
        .other          lucas_numbers_kernel,@"STO_CUDA_ENTRY STV_DEFAULT"
lucas_numbers_kernel:
.text.lucas_numbers_kernel:
        /* <DEDUP_REMOVED lines=19> */
[----:B------:R-:W-:-:S09]  /*0130*/  IMAD.MOV.U32 R7, RZ, RZ, RZ ;  /* 0x000000ffff077224 */ /* 0x000fd200078e00ff */
[----:B------:R-:W-:Y:S05]  /*0140*/  @!P0 BRA `(.L_x_128) ;  /* 0x0000000400b88947 */ /* 0x000fea0003800000 */
        /* <DEDUP_REMOVED lines=17> */
[----:B------:R-:W-:Y:S01]  /*0260*/  IADD3 R5, PT, PT, -R3, RZ, RZ ;  /* 0x000000ff03057210 */ /* 0x000fe20007ffe1ff */
[----:B------:R-:W-:Y:S01]  /*0270*/  BSSY.RECONVERGENT B3, `(.L_x_133) ;  /* 0x0000028000037945 */ /* 0x000fe20003800200 */
[----:B------:R-:W-:Y:S02]  /*0280*/  PLOP3.LUT P0, PT, PT, PT, PT, 0x80, 0x8 ;  /* 0x000000000008781c */ /* 0x000fe40003f0f070 */
[----:B------:R-:W-:-:S13]  /*0290*/  ISETP.GT.AND P1, PT, R5, 0xc, PT ;  /* 0x0000000c0500780c */ /* 0x000fda0003f24270 */
[----:B------:R-:W-:Y:S05]  /*02a0*/  @!P1 BRA `(.L_x_134) ;  /* 0x0000000000909947 */ /* 0x000fea0003800000 */
[----:B------:R-:W-:-:S13]  /*02b0*/  PLOP3.LUT P0, PT, PT, PT, PT, 0x8, 0x80 ;  /* 0x000000000080781c */ /* 0x000fda0003f0e170 */
.L_x_135:
        /* <DEDUP_REMOVED lines=31> */
[----:B------:R-:W-:Y:S02]  /*04b0*/  IADD3 R4, P3, PT, R9, R4, RZ ;  /* 0x0000000409047210 */ /* 0x000fe40007f7e0ff */
[----:B------:R-:W-:-:S05]  /*04c0*/  IADD3.X R6, PT, PT, R5, R6, RZ, P1, !PT ;  /* 0x0000000605067210 */ /* 0x000fca0000ffe4ff */
[----:B------:R-:W-:-:S04]  /*04d0*/  IMAD.X R7, R6, 0x1, R5, P3 ;  /* 0x0000000106077824 */ /* 0x000fc800018e0605 */
[----:B------:R-:W-:Y:S05]  /*04e0*/  @!P2 BRA `(.L_x_135) ;  /* 0xfffffffc0074a947 */ /* 0x000fea000383ffff */
.L_x_134:
[----:B------:R-:W-:Y:S05]  /*04f0*/  BSYNC.RECONVERGENT B3 ;  /* 0x0000000000037941 */ /* 0x000fea0003800200 */
.L_x_133:
        /* <DEDUP_REMOVED lines=22> */
.L_x_137:
[----:B------:R-:W-:Y:S05]  /*0660*/  BSYNC.RECONVERGENT B3 ;  /* 0x0000000000037941 */ /* 0x000fea0003800200 */
.L_x_136:
[----:B------:R-:W-:-:S13]  /*0670*/  ISETP.NE.OR P0, PT, R3, RZ, P0 ;  /* 0x000000ff0300720c */ /* 0x000fda0000705670 */
[----:B------:R-:W-:Y:S05]  /*0680*/  @!P0 BREAK.RELIABLE B0 ;  /* 0x0000000000008942 */ /* 0x000fea0003800100 */
[----:B------:R-:W-:Y:S05]  /*0690*/  @!P0 BRA `(.L_x_130) ;  /* 0x0000000000308947 */ /* 0x000fea0003800000 */
.L_x_132:
[----:B------:R-:W-:Y:S05]  /*06a0*/  BSYNC.RELIABLE B0 ;  /* 0x0000000000007941 */ /* 0x000fea0003800100 */
.L_x_131:
        /* <DEDUP_REMOVED lines=11> */
.L_x_130:
[----:B------:R-:W-:Y:S05]  /*0760*/  BSYNC.RECONVERGENT B1 ;  /* 0x0000000000017941 */ /* 0x000fea0003800200 */
.L_x_129:
[----:B------:R-:W-:-:S13]  /*0770*/  ISETP.NE.AND P0, PT, R2, RZ, PT ;  /* 0x000000ff0200720c */ /* 0x000fda0003f05270 */
[----:B------:R-:W-:Y:S05]  /*0780*/  @!P0 BRA `(.L_x_128) ;  /* 0x0000000000288947 */ /* 0x000fea0003800000 */
[----:B------:R-:W-:-:S07]  /*0790*/  IMAD.MOV R2, RZ, RZ, -R2 ;  /* 0x000000ffff027224 */ /* 0x000fce00078e0a02 */
.L_x_138:
[----:B------:R-:W-:Y:S02]  /*07a0*/  VIADD R2, R2, 0x1 ;  /* 0x0000000102027836 */ /* 0x000fe40000000000 */
[----:B------:R-:W-:Y:S01]  /*07b0*/  IMAD.MOV.U32 R3, RZ, RZ, R4 ;  /* 0x000000ffff037224 */ /* 0x000fe200078e0004 */
[----:B------:R-:W-:Y:S01]  /*07c0*/  IADD3 R4, P1, PT, R4, R9, RZ ;  /* 0x0000000904047210 */ /* 0x000fe20007f3e0ff */
[----:B------:R-:W-:Y:S01]  /*07d0*/  IMAD.MOV.U32 R5, RZ, RZ, R7 ;  /* 0x000000ffff057224 */ /* 0x000fe200078e0007 */
[----:B------:R-:W-:Y:S01]  /*07e0*/  ISETP.NE.AND P0, PT, R2, RZ, PT ;  /* 0x000000ff0200720c */ /* 0x000fe20003f05270 */
[----:B------:R-:W-:Y:S02]  /*07f0*/  IMAD.MOV.U32 R9, RZ, RZ, R3 ;  /* 0x000000ffff097224 */ /* 0x000fe400078e0003 */
[----:B------:R-:W-:Y:S01]  /*0800*/  IMAD.X R7, R7, 0x1, R6, P1 ;  /* 0x0000000107077824 */ /* 0x000fe200008e0606 */
[----:B------:R-:W-:-:S09]  /*0810*/  MOV R6, R5 ;  /* 0x0000000500067202 */ /* 0x000fd20000000f00 */
[----:B------:R-:W-:Y:S05]  /*0820*/  @P0 BRA `(.L_x_138) ;  /* 0xfffffffc00dc0947 */ /* 0x000fea000383ffff */
.L_x_128:
[----:B------:R-:W-:Y:S05]  /*0830*/  BSYNC.RECONVERGENT B2 ;  /* 0x0000000000027941 */ /* 0x000fea0003800200 */
.L_x_127:
[----:B------:R-:W0:Y:S01]  /*0840*/  LDC.64 R2, c[0x0][0x388] ;  /* 0x0000e200ff027b82 */ /* 0x000e220000000a00 */
[----:B------:R-:W-:Y:S02]  /*0850*/  IMAD.MOV.U32 R5, RZ, RZ, R7 ;  /* 0x000000ffff057224 */ /* 0x000fe400078e0007 */
[----:B0-----:R-:W-:-:S05]  /*0860*/  IMAD.WIDE R2, R0, 0x8, R2 ;  /* 0x0000000800027825 */ /* 0x001fca00078e0202 */
[----:B------:R-:W-:Y:S01]  /*0870*/  STG.E.64 desc[UR4][R2.64], R4 ;  /* 0x0000000402007986 */ /* 0x000fe2000c101b04 */
[----:B------:R-:W-:Y:S05]  /*0880*/  EXIT ;  /* 0x000000000000794d */ /* 0x000fea0003800000 */
.L_x_126:
[----:B------:R-:W0:Y:S01]  /*0890*/  LDC.64 R4, c[0x0][0x388] ;  /* 0x0000e200ff047b82 */ /* 0x000e220000000a00 */
[----:B------:R-:W-:Y:S02]  /*08a0*/  IMAD.MOV.U32 R2, RZ, RZ, 0x1 ;  /* 0x00000001ff027424 */ /* 0x000fe400078e00ff */
[----:B------:R-:W-:Y:S02]  /*08b0*/  IMAD.MOV.U32 R3, RZ, RZ, 0x0 ;  /* 0x00000000ff037424 */ /* 0x000fe400078e00ff */
[----:B0-----:R-:W-:-:S05]  /*08c0*/  IMAD.WIDE R4, R0, 0x8, R4 ;  /* 0x0000000800047825 */ /* 0x001fca00078e0204 */
[----:B------:R-:W-:Y:S01]  /*08d0*/  STG.E.64 desc[UR4][R4.64], R2 ;  /* 0x0000000204007986 */ /* 0x000fe2000c101b04 */
[----:B------:R-:W-:Y:S05]  /*08e0*/  EXIT ;  /* 0x000000000000794d */ /* 0x000fea0003800000 */
.L_x_125:
[----:B------:R-:W0:Y:S01]  /*08f0*/  LDC.64 R4, c[0x0][0x388] ;  /* 0x0000e200ff047b82 */ /* 0x000e220000000a00 */
[----:B------:R-:W-:Y:S02]  /*0900*/  IMAD.MOV.U32 R2, RZ, RZ, 0x2 ;  /* 0x00000002ff027424 */ /* 0x000fe400078e00ff */
[----:B------:R-:W-:Y:S02]  /*0910*/  IMAD.MOV.U32 R3, RZ, RZ, 0x0 ;  /* 0x00000000ff037424 */ /* 0x000fe400078e00ff */
[----:B0-----:R-:W-:-:S05]  /*0920*/  IMAD.WIDE R4, R0, 0x8, R4 ;  /* 0x0000000800047825 */ /* 0x001fca00078e0204 */
[----:B------:R-:W-:Y:S01]  /*0930*/  STG.E.64 desc[UR4][R4.64], R2 ;  /* 0x0000000204007986 */ /* 0x000fe2000c101b04 */
[----:B------:R-:W-:Y:S05]  /*0940*/  EXIT ;  /* 0x000000000000794d */ /* 0x000fea0003800000 */
.L_x_139:
        /* <DEDUP_REMOVED lines=11> */
.L_x_171:


//--------------------- .text.lucas_lehmer_kernel --------------------------
	.section	.text.lucas_lehmer_kernel,"ax",@progbits
	.align	128
        .global         lucas_lehmer_kernel
        .type           lucas_lehmer_kernel,@function
        .size           lucas_lehmer_kernel,(.L_x_172 - lucas_lehmer_kernel)
        .other          lucas_lehmer_kernel,@"STO_CUDA_ENTRY STV_DEFAULT"
lucas_lehmer_kernel:
.text.lucas_lehmer_kernel:
        /* <DEDUP_REMOVED lines=12> */
[----:B--2---:R-:W-:-:S04]  /*00c0*/  ISETP.NE.U32.AND P0, PT, R16, 0x2, PT ;  /* 0x000000021000780c */ /* 0x004fc80003f05070 */
[----:B------:R-:W-:-:S13]  /*00d0*/  ISETP.NE.AND.EX P0, PT, RZ, RZ, PT, P0 ;  /* 0x000000ffff00720c */ /* 0x000fda0003f05300 */
[----:B------:R-:W0:Y:S01]  /*00e0*/  @!P0 LDC.64 R2, c[0x0][0x388] ;  /* 0x0000e200ff028b82 */ /* 0x000e220000000a00 */
[----:B------:R-:W-:Y:S02]  /*00f0*/  @!P0 IMAD.MOV.U32 R5, RZ, RZ, 0x1 ;  /* 0x00000001ff058424 */ /* 0x000fe400078e00ff */
[----:B0-----:R-:W-:-:S05]  /*0100*/  @!P0 IMAD.WIDE R2, R22, 0x4, R2 ;  /* 0x0000000416028825 */ /* 0x001fca00078e0202 */
[----:B------:R0:W-:Y:S01]  /*0110*/  @!P0 STG.E desc[UR6][R2.64], R5 ;  /* 0x0000000502008986 */ /* 0x0001e2000c101906 */
[----:B------:R-:W-:Y:S05]  /*0120*/  @!P0 EXIT ;  /* 0x000000000000894d */ /* 0x000fea0003800000 */
[----:B------:R-:W-:-:S05]  /*0130*/  VIADD R0, R16, 0xffffffe0 ;  /* 0xffffffe010007836 */ /* 0x000fca0000000000 */
[----:B------:R-:W-:-:S13]  /*0140*/  ISETP.GT.U32.AND P0, PT, R0, -0x1f, PT ;  /* 0xffffffe10000780c */ /* 0x000fda0003f04070 */
[----:B0-----:R-:W0:Y:S02]  /*0150*/  @!P0 LDC.64 R2, c[0x0][0x388] ;  /* 0x0000e200ff028b82 */ /* 0x001e240000000a00 */
[----:B0-----:R-:W-:-:S05]  /*0160*/  @!P0 IMAD.WIDE R2, R22, 0x4, R2 ;  /* 0x0000000416028825 */ /* 0x001fca00078e0202 */
[----:B------:R0:W-:Y:S01]  /*0170*/  @!P0 STG.E desc[UR6][R2.64], RZ ;  /* 0x000000ff02008986 */ /* 0x0001e2000c101906 */
[----:B------:R-:W-:Y:S05]  /*0180*/  @!P0 EXIT ;  /* 0x000000000000894d */ /* 0x000fea0003800000 */
[----:B0-----:R-:W-:Y:S01]  /*0190*/  IMAD.MOV.U32 R3, RZ, RZ, -0x1 ;  /* 0xffffffffff037424 */ /* 0x001fe200078e00ff */
[----:B------:R-:W-:Y:S01]  /*01a0*/  UMOV UR4, 0x4321 ;  /* 0x0000432100047882 */ /* 0x000fe20000000000 */
[----:B------:R-:W-:Y:S01]  /*01b0*/  IMAD.MOV.U32 R2, RZ, RZ, 0x4b800000 ;  /* 0x4b800000ff027424 */ /* 0x000fe200078e00ff */
[----:B------:R-:W-:Y:S01]  /*01c0*/  BSSY.RECONVERGENT B0, `(.L_x_140) ;  /* 0x000006b000007945 */ /* 0x000fe20003800200 */
[----:B------:R-:W-:Y:S01]  /*01d0*/  IMAD.U32 R0, RZ, RZ, UR4 ;  /* 0x00000004ff007e24 */ /* 0x000fe2000f8e00ff */
[----:B------:R-:W-:Y:S01]  /*01e0*/  SHF.L.U32 R3, R3, R16, RZ ;  /* 0x0000001003037219 */ /* 0x000fe200000006ff */
[----:B------:R-:W-:Y:S02]  /*01f0*/  VIADD R16, R16, 0xfffffffd ;  /* 0xfffffffd10107836 */ /* 0x000fe40000000000 */
[----:B------:R-:W-:Y:S01]  /*0200*/  IMAD.MOV.U32 R15, RZ, RZ, RZ ;  /* 0x000000ffff0f7224 */ /* 0x000fe200078e00ff */
[----:B------:R-:W0:Y:S01]  /*0210*/  FLO.U32 R20, ~R3 ;  /* 0x8000000300147300 */ /* 0x000e2200000e0000 */
[----:B------:R-:W-:-:S02]  /*0220*/  LOP3.LUT R21, RZ, R3, RZ, 0x33, !PT ;  /* 0x00000003ff157212 */ /* 0x000fc400078e33ff */
[----:B0-----:R-:W-:-:S04]  /*0230*/  IADD3 R20, PT, PT, -R20, 0x1f, RZ ;  /* 0x0000001f14147810 */ /* 0x001fc80007ffe1ff */
[----:B------:R-:W-:Y:S01]  /*0240*/  SHF.L.U32 R21, R21, R20, RZ ;  /* 0x0000001415157219 */ /* 0x000fe200000006ff */
[----:B------:R-:W-:-:S03]  /*0250*/  VIADD R14, R20, 0x60 ;  /* 0x00000060140e7836 */ /* 0x000fc60000000000 */
[----:B------:R-:W-:Y:S01]  /*0260*/  PRMT R0, R21, R0, 0x3f ;  /* 0x0000003f15007416 */ /* 0x000fe20000000000 */
[----:B------:R-:W-:-:S03]  /*0270*/  IMAD.MOV R17, RZ, RZ, -R21 ;  /* 0x000000ffff117224 */ /* 0x000fc600078e0a15 */
[C---:B------:R-:W-:Y:S02]  /*0280*/  FSETP.GEU.AND P1, PT, |R0|.reuse, 1.175494350822287508e-38, PT ;  /* 0x008000000000780b */ /* 0x040fe40003f2e200 */
[----:B------:R-:W-:Y:S02]  /*0290*/  FSETP.GT.AND P0, PT, |R0|, 8.50705917302346158658e+37, PT ;  /* 0x7e8000000000780b */ /* 0x000fe40003f04200 */
[----:B------:R-:W-:-:S04]  /*02a0*/  FSEL R2, R2, 1, !P1 ;  /* 0x3f80000002027808 */ /* 0x000fc80004800000 */
[----:B------:R-:W-:-:S05]  /*02b0*/  FSEL R3, R2, 0.25, !P0 ;  /* 0x3e80000002037808 */ /* 0x000fca0004000000 */
[----:B------:R-:W-:-:S06]  /*02c0*/  FMUL R0, R0, R3 ;  /* 0x0000000300007220 */ /* 0x000fcc0000400000 */
[----:B------:R-:W0:Y:S02]  /*02d0*/  MUFU.RCP R0, R0 ;  /* 0x0000000000007308 */ /* 0x000e240000001000 */
[----:B0-----:R-:W-:-:S05]  /*02e0*/  FMUL R19, R3, R0 ;  /* 0x0000000003137220 */ /* 0x001fca0000400000 */
[----:B------:R-:W-:-:S05]  /*02f0*/  LEA R19, R19, 0xfffffe00, 0x9 ;  /* 0xfffffe0013137811 */ /* 0x000fca00078e48ff */
[----:B------:R-:W-:-:S03]  /*0300*/  IMAD.WIDE.U32 R2, R19, R21, RZ ;  /* 0x0000001513027225 */ /* 0x000fc600078e00ff */
[----:B------:R-:W-:Y:S01]  /*0310*/  IADD3 R18, P0, PT, RZ, -R2, RZ ;  /* 0x80000002ff127210 */ /* 0x000fe20007f1e0ff */
[----:B------:R-:W-:-:S04]  /*0320*/  IMAD.MOV.U32 R2, RZ, RZ, 0x4 ;  /* 0x00000004ff027424 */ /* 0x000fc800078e00ff */
[----:B------:R-:W-:Y:S01]  /*0330*/  IMAD.X R17, R17, 0x1, ~R3, P0 ;  /* 0x0000000111117824 */ /* 0x000fe200000e0e03 */
[----:B------:R-:W-:Y:S01]  /*0340*/  ISETP.GT.U32.AND P0, PT, R18, -0x1, PT ;  /* 0xffffffff1200780c */ /* 0x000fe20003f04070 */
[----:B------:R-:W-:-:S03]  /*0350*/  IMAD.MOV.U32 R3, RZ, RZ, 0x0 ;  /* 0x00000000ff037424 */ /* 0x000fc600078e00ff */
[----:B------:R-:W-:Y:S02]  /*0360*/  ISETP.GT.AND.EX P0, PT, R17, -0x1, PT, P0 ;  /* 0xffffffff1100780c */ /* 0x000fe40003f04300 */
[----:B------:R-:W-:Y:S02]  /*0370*/  SHF.R.U32.HI R13, RZ, 0x1f, R17 ;  /* 0x0000001fff0d7819 */ /* 0x000fe40000011611 */
[----:B------:R-:W-:Y:S02]  /*0380*/  SEL R12, R19, RZ, P0 ;  /* 0x000000ff130c7207 */ /* 0x000fe40000000000 */
[----:B------:R-:W-:-:S07]  /*0390*/  LOP3.LUT R13, R13, 0x1, RZ, 0x3c, !PT ;  /* 0x000000010d0d7812 */ /* 0x000fce00078e3cff */
.L_x_143:
[----:B------:R-:W-:Y:S01]  /*03a0*/  IMAD.MOV.U32 R4, RZ, RZ, 0x0 ;  /* 0x00000000ff047424 */ /* 0x000fe200078e00ff */
[----:B------:R-:W-:Y:S01]  /*03b0*/  BSSY.RECONVERGENT B1, `(.L_x_141) ;  /* 0x0000048000017945 */ /* 0x000fe20003800200 */
[----:B------:R-:W-:Y:S02]  /*03c0*/  IMAD.MOV.U32 R5, RZ, RZ, -0x80000000 ;  /* 0x80000000ff057424 */ /* 0x000fe400078e00ff */
[----:B------:R-:W-:-:S04]  /*03d0*/  IMAD.WIDE.U32 R6, R3, R2, RZ ;  /* 0x0000000203067225 */ /* 0x000fc800078e00ff */
[----:B------:R-:W-:-:S04]  /*03e0*/  IMAD.HI.U32 R4, P0, R19, R18, R4 ;  /* 0x0000001213047227 */ /* 0x000fc80007800004 */
[----:B------:R-:W-:Y:S01]  /*03f0*/  IMAD.WIDE.U32 R8, R2, R2, RZ ;  /* 0x0000000202087225 */ /* 0x000fe200078e00ff */
[----:B------:R-:W-:-:S03]  /*0400*/  SEL R5, RZ, 0x1, !P0 ;  /* 0x00000001ff057807 */ /* 0x000fc60004000000 */
[----:B------:R-:W-:-:S03]  /*0410*/  IMAD.WIDE.U32 R4, R19, R17, R4 ;  /* 0x0000001113047225 */ /* 0x000fc600078e0004 */
[----:B------:R-:W-:-:S04]  /*0420*/  IADD3 RZ, P0, PT, R4, R18, RZ ;  /* 0x0000001204ff7210 */ /* 0x000fc80007f1e0ff */
[----:B------:R-:W-:-:S04]  /*0430*/  IADD3.X R5, P0, PT, R5, R17, RZ, P0, !PT ;  /* 0x0000001105057210 */ /* 0x000fc8000071e4ff */
[----:B------:R-:W-:Y:S02]  /*0440*/  IADD3 R5, P1, PT, R12, R5, RZ ;  /* 0x000000050c057210 */ /* 0x000fe40007f3e0ff */
[----:B------:R-:W-:-:S05]  /*0450*/  SEL R0, RZ, 0x1, !P0 ;  /* 0x00000001ff007807 */ /* 0x000fca0004000000 */
[----:B------:R-:W-:Y:S02]  /*0460*/  IMAD.X R0, R13, 0x1, R0, P1 ;  /* 0x000000010d007824 */ /* 0x000fe400008e0600 */
[----:B------:R-:W-:-:S03]  /*0470*/  IMAD.WIDE.U32 R6, P1, R2, R3, R6 ;  /* 0x0000000302067225 */ /* 0x000fc60007820006 */
[----:B------:R-:W-:Y:S01]  /*0480*/  ISETP.NE.AND P0, PT, R0, 0x2, PT ;  /* 0x000000020000780c */ /* 0x000fe20003f05270 */
[----:B------:R-:W-:Y:S02]  /*0490*/  IMAD.X R11, RZ, RZ, RZ, P1 ;  /* 0x000000ffff0b7224 */ /* 0x000fe400008e06ff */
[----:B------:R-:W-:Y:S01]  /*04a0*/  IMAD.MOV.U32 R10, RZ, RZ, R7 ;  /* 0x000000ffff0a7224 */ /* 0x000fe200078e0007 */
[----:B------:R-:W-:-:S05]  /*04b0*/  SEL R0, R5, 0xffffffff, P0 ;  /* 0xffffffff05007807 */ /* 0x000fca0000000000 */
[----:B------:R-:W-:-:S03]  /*04c0*/  IMAD.WIDE.U32 R4, R0, R21, RZ ;  /* 0x0000001500047225 */ /* 0x000fc600078e00ff */
[----:B------:R-:W-:Y:S02]  /*04d0*/  IADD3 RZ, P0, PT, RZ, R4, RZ ;  /* 0x00000004ffff7210 */ /* 0x000fe40007f1e0ff */
[----:B------:R-:W-:Y:S02]  /*04e0*/  IADD3 R4, P2, PT, R9, R6, RZ ;  /* 0x0000000609047210 */ /* 0x000fe40007f5e0ff */
[----:B------:R-:W-:Y:S02]  /*04f0*/  CS2R R6, SRZ ;  /* 0x0000000000067805 */ /* 0x000fe4000001ff00 */
[----:B------:R-:W-:Y:S02]  /*0500*/  IADD3 R9, P1, PT, R8, -0x2, RZ ;  /* 0xfffffffe08097810 */ /* 0x000fe40007f3e0ff */
[----:B------:R-:W-:Y:S01]  /*0510*/  IADD3.X RZ, P0, PT, R21, R5, RZ, P0, !PT ;  /* 0x0000000515ff7210 */ /* 0x000fe2000071e4ff */
[----:B------:R-:W-:Y:S01]  /*0520*/  IMAD.WIDE.U32.X R2, R3, R3, R10, P2 ;  /* 0x0000000303027225 */ /* 0x000fe200010e040a */
[----:B------:R-:W-:-:S02]  /*0530*/  IADD3.X R8, P1, PT, R4, -0x1, RZ, P1, !PT ;  /* 0xffffffff04087810 */ /* 0x000fc40000f3e4ff */
[-C--:B------:R-:W-:Y:S01]  /*0540*/  SHF.L.U32 R4, R9, R20.reuse, RZ ;  /* 0x0000001409047219 */ /* 0x080fe200000006ff */
[----:B------:R-:W-:Y:S01]  /*0550*/  IMAD.MOV.U32 R5, RZ, RZ, RZ ;  /* 0x000000ffff057224 */ /* 0x000fe200078e00ff */
[----:B------:R-:W-:Y:S02]  /*0560*/  IADD3.X R11, P2, PT, R2, -0x1, RZ, P1, !PT ;  /* 0xffffffff020b7810 */ /* 0x000fe40000f5e4ff */
[----:B------:R-:W-:Y:S02]  /*0570*/  VIMNMX.U32 R2, PT, PT, R0, -0x2, PT ;  /* 0xfffffffe00027848 */ /* 0x000fe40003fe0000 */
[----:B------:R-:W-:Y:S02]  /*0580*/  IADD3.X R3, PT, PT, R3, -0x1, RZ, P2, !PT ;  /* 0xffffffff03037810 */ /* 0x000fe400017fe4ff */
[----:B------:R-:W-:Y:S01]  /*0590*/  SHF.L.W.U32.HI R10, R9, R20, R8 ;  /* 0x00000014090a7219 */ /* 0x000fe20000010e08 */
[----:B------:R-:W-:Y:S01]  /*05a0*/  @!P0 VIADD R0, R2, 0x1 ;  /* 0x0000000102008836 */ /* 0x000fe20000000000 */
[C---:B------:R-:W-:Y:S01]  /*05b0*/  ISETP.NE.AND P1, PT, R15.reuse, R16, PT ;  /* 0x000000100f00720c */ /* 0x040fe20003f25270 */
[----:B------:R-:W-:Y:S01]  /*05c0*/  VIADD R15, R15, 0x1 ;  /* 0x000000010f0f7836 */ /* 0x000fe20000000000 */
[----:B------:R-:W-:-:S02]  /*05d0*/  SHF.L.W.U32.HI R8, R8, R20, R11 ;  /* 0x0000001408087219 */ /* 0x000fc40000010e0b */
[-C--:B------:R-:W-:Y:S02]  /*05e0*/  SHF.L.W.U32.HI R9, R11, R20.reuse, R3 ;  /* 0x000000140b097219 */ /* 0x080fe40000010e03 */
[----:B------:R-:W-:-:S07]  /*05f0*/  SHF.L.W.U32.HI R11, R3, R20, RZ ;  /* 0x00000014030b7219 */ /* 0x000fce0000010eff */
.L_x_142:
[----:B------:R-:W-:Y:S01]  /*0600*/  IADD3 RZ, P0, PT, -R5, R8, RZ ;  /* 0x0000000805ff7210 */ /* 0x000fe20007f1e1ff */
[----:B------:R-:W-:Y:S01]  /*0610*/  IMAD.MOV.U32 R2, RZ, RZ, RZ ;  /* 0x000000ffff027224 */ /* 0x000fe200078e00ff */
[----:B------:R-:W-:Y:S01]  /*0620*/  UMOV UR4, URZ ;  /* 0x000000ff00047c82 */ /* 0x000fe20008000000 */
[----:B------:R-:W-:Y:S01]  /*0630*/  VIADD R7, R7, 0x20 ;  /* 0x0000002007077836 */ /* 0x000fe20000000000 */
[----:B------:R-:W-:-:S04]  /*0640*/  IADD3.X RZ, P0, PT, ~R21, R9, RZ, P0, !PT ;  /* 0x0000000915ff7210 */ /* 0x000fc8000071e5ff */
[----:B------:R-:W-:-:S03]  /*0650*/  IADD3.X R3, PT, PT, R11, 0x1, RZ, P0, !PT ;  /* 0x000000010b037810 */ /* 0x000fc600007fe4ff */
[----:B------:R-:W-:-:S05]  /*0660*/  IMAD.HI.U32 R2, R11, R0, R2 ;  /* 0x000000000b027227 */ /* 0x000fca00078e0002 */
[----:B------:R-:W-:-:S04]  /*0670*/  ISETP.GE.U32.AND P0, PT, R2, R11, PT ;  /* 0x0000000b0200720c */ /* 0x000fc80003f06070 */
[----:B------:R-:W-:Y:S02]  /*0680*/  SEL R2, R2, 0xffffffff, P0 ;  /* 0xffffffff02027807 */ /* 0x000fe40000000000 */
[----:B------:R-:W-:-:S03]  /*0690*/  IADD3 RZ, P0, PT, -R6, R8, RZ ;  /* 0x0000000806ff7210 */ /* 0x000fc60007f1e1ff */
[----:B------:R-:W-:-:S03]  /*06a0*/  IMAD.WIDE.U32 R2, R2, R21, RZ ;  /* 0x0000001502027225 */ /* 0x000fc600078e00ff */
[----:B------:R-:W-:-:S04]  /*06b0*/  IADD3.X R2, P0, PT, R9, ~R2, RZ, P0, !PT ;  /* 0x8000000209027210 */ /* 0x000fc8000071e4ff */
[----:B------:R-:W-:-:S13]  /*06c0*/  IADD3.X R3, P0, PT, R11, ~R3, RZ, P0, !PT ;  /* 0x800000030b037210 */ /* 0x000fda000071e4ff */
[----:B------:R-:W-:-:S04]  /*06d0*/  @!P0 IADD3 RZ, P2, PT, RZ, R8, RZ ;  /* 0x00000008ffff8210 */ /* 0x000fc80007f5e0ff */
[----:B------:R-:W-:-:S04]  /*06e0*/  @!P0 IADD3.X R2, P2, PT, R21, R2, RZ, P2, !PT ;  /* 0x0000000215028210 */ /* 0x000fc8000175e4ff */
[----:B------:R-:W-:Y:S02]  /*06f0*/  @!P0 IADD3.X R3, P3, PT, RZ, R3, RZ, P2, !PT ;  /* 0x00000003ff038210 */ /* 0x000fe4000177e4ff */
[----:B------:R-:W-:Y:S02]  /*0700*/  PLOP3.LUT P2, PT, PT, PT, PT, 0x8, 0x80 ;  /* 0x000000000080781c */ /* 0x000fe40003f4e170 */
[----:B------:R-:W-:Y:S02]  /*0710*/  @!P0 PLOP3.LUT P2, PT, P3, PT, PT, 0x8, 0x80 ;  /* 0x000000000080881c */ /* 0x000fe40001f4e170 */
[----:B------:R-:W-:-:S04]  /*0720*/  IADD3 RZ, P0, PT, R4, -UR4, RZ ;  /* 0x8000000404ff7c10 */ /* 0x000fc8000ff1e0ff */
[----:B------:R-:W-:-:S04]  /*0730*/  IADD3.X R10, P0, PT, R10, -0x1, RZ, P0, !PT ;  /* 0xffffffff0a0a7810 */ /* 0x000fc8000071e4ff */
[----:B------:R-:W-:-:S03]  /*0740*/  IADD3.X R9, P0, PT, R8, -0x1, RZ, P0, !PT ;  /* 0xffffffff08097810 */ /* 0x000fc6000071e4ff */
[----:B------:R-:W-:Y:S01]  /*0750*/  @P2 IADD3 RZ, P3, PT, RZ, R8, RZ ;  /* 0x00000008ffff2210 */ /* 0x000fe20007f7e0ff */
[----:B------:R-:W-:Y:S02]  /*0760*/  IMAD.MOV.U32 R8, RZ, RZ, R10 ;  /* 0x000000ffff087224 */ /* 0x000fe400078e000a */
[----:B------:R-:W-:Y:S01]  /*0770*/  IMAD.MOV.U32 R10, RZ, RZ, R4 ;  /* 0x000000ffff0a7224 */ /* 0x000fe200078e0004 */
[----:B------:R-:W-:-:S04]  /*0780*/  @P2 IADD3.X R2, P3, PT, R21, R2, RZ, P3, !PT ;  /* 0x0000000215022210 */ /* 0x000fc80001f7e4ff */
[----:B------:R-:W-:Y:S01]  /*0790*/  IADD3.X R11, P0, PT, R2, -0x1, RZ, P0, !PT ;  /* 0xffffffff020b7810 */ /* 0x000fe2000071e4ff */
[----:B------:R-:W-:Y:S01]  /*07a0*/  @P2 IMAD.X R3, RZ, RZ, R3, P3 ;  /* 0x000000ffff032224 */ /* 0x000fe200018e0603 */
[----:B------:R-:W-:-:S04]  /*07b0*/  ISETP.GT.U32.AND P3, PT, R7, R14, PT ;  /* 0x0000000e0700720c */ /* 0x000fc80003f64070 */
[----:B------:R-:W-:-:S13]  /*07c0*/  IADD3.X RZ, P0, PT, R3, -0x1, RZ, P0, !PT ;  /* 0xffffffff03ff7810 */ /* 0x000fda000071e4ff */
[----:B------:R-:W-:Y:S01]  /*07d0*/  @!P0 IADD3 RZ, P2, PT, RZ, R4, RZ ;  /* 0x00000004ffff8210 */ /* 0x000fe20007f5e0ff */
[----:B------:R-:W-:-:S03]  /*07e0*/  IMAD.MOV.U32 R4, RZ, RZ, RZ ;  /* 0x000000ffff047224 */ /* 0x000fc600078e00ff */
[----:B------:R-:W-:-:S04]  /*07f0*/  @!P0 IADD3.X R8, P2, PT, RZ, R8, RZ, P2, !PT ;  /* 0x00000008ff088210 */ /* 0x000fc8000175e4ff */
[----:B------:R-:W-:-:S05]  /*0800*/  @!P0 IADD3.X R9, P2, PT, RZ, R9, RZ, P2, !PT ;  /* 0x00000009ff098210 */ /* 0x000fca000175e4ff */
[----:B------:R-:W-:Y:S01]  /*0810*/  @!P0 IMAD.X R11, R21, 0x1, R11, P2 ;  /* 0x00000001150b8824 */ /* 0x000fe200010e060b */
[----:B------:R-:W-:Y:S07]  /*0820*/  @!P3 BRA `(.L_x_142) ;  /* 0xfffffffc0074b947 */ /* 0x000fee000383ffff */
[----:B------:R-:W-:Y:S05]  /*0830*/  BSYNC.RECONVERGENT B1 ;  /* 0x0000000000017941 */ /* 0x000fea0003800200 */
.L_x_141:
[----:B------:R-:W-:Y:S01]  /*0840*/  SHF.R.W.U32 R2, R11, R20, RZ ;  /* 0x000000140b027219 */ /* 0x000fe20000001eff */
[----:B------:R-:W-:Y:S01]  /*0850*/  IMAD.MOV.U32 R3, RZ, RZ, RZ ;  /* 0x000000ffff037224 */ /* 0x000fe200078e00ff */
[----:B------:R-:W-:Y:S06]  /*0860*/  @P1 BRA `(.L_x_143) ;  /* 0xfffffff800cc1947 */ /* 0x000fec000383ffff */
[----:B------:R-:W-:Y:S05]  /*0870*/  BSYNC.RECONVERGENT B0 ;  /* 0x0000000000007941 */ /* 0x000fea0003800200 */
.L_x_140:
[----:B------:R-:W0:Y:S01]  /*0880*/  LDC.64 R4, c[0x0][0x388] ;  /* 0x0000e200ff047b82 */ /* 0x000e220000000a00 */
[----:B------:R-:W-:-:S04]  /*0890*/  ISETP.NE.AND P0, PT, R2, RZ, PT ;  /* 0x000000ff0200720c */ /* 0x000fc80003f05270 */
[----:B------:R-:W-:Y:S01]  /*08a0*/  SEL R3, RZ, 0x1, P0 ;  /* 0x00000001ff037807 */ /* 0x000fe20000000000 */
[----:B0-----:R-:W-:-:S05]  /*08b0*/  IMAD.WIDE R4, R22, 0x4, R4 ;  /* 0x0000000416047825 */ /* 0x001fca00078e0204 */
[----:B------:R-:W-:Y:S01]  /*08c0*/  STG.E desc[UR6][R4.64], R3 ;  /* 0x0000000304007986 */ /* 0x000fe2000c101906 */
[----:B------:R-:W-:Y:S05]  /*08d0*/  EXIT ;  /* 0x000000000000794d */ /* 0x000fea0003800000 */
.L_x_144:
        /* <DEDUP_REMOVED lines=10> */
.L_x_172:


//--------------------- .text.mersenne_numbers_kernel --------------------------
	.section	.text.mersenne_numbers_kernel,"ax",@progbits
	.align	128
        .global         mersenne_numbers_kernel
        .type           mersenne_numbers_kernel,@function
        .size           mersenne_numbers_kernel,(.L_x_173 - mersenne_numbers_kernel)
        .other          mersenne_numbers_kernel,@"STO_CUDA_ENTRY STV_DEFAULT"
mersenne_numbers_kernel:
.text.mersenne_numbers_kernel:
        /* <DEDUP_REMOVED lines=11> */
[----:B-1----:R-:W2:Y:S02]  /*00b0*/  LDG.E R0, desc[UR4][R2.64] ;  /* 0x0000000402007981 */ /* 0x002ea4000c1e1900 */
[----:B--2---:R-:W-:-:S13]  /*00c0*/  ISETP.GT.AND P0, PT, R0, 0x3f, PT ;  /* 0x0000003f0000780c */ /* 0x004fda0003f04270 */
[----:B------:R-:W-:Y:S05]  /*00d0*/  @P0 BRA `(.L_x_145) ;  /* 0x0000000000240947 */ /* 0x000fea0003800000 */
[----:B------:R-:W0:Y:S01]  /*00e0*/  LDC.64 R2, c[0x0][0x388] ;  /* 0x0000e200ff027b82 */ /* 0x000e220000000a00 */
[----:B------:R-:W-:-:S05]  /*00f0*/  IMAD.MOV.U32 R5, RZ, RZ, -0x1 ;  /* 0xffffffffff057424 */ /* 0x000fca00078e00ff */
[CC--:B------:R-:W-:Y:S02]  /*0100*/  SHF.L.U32 R4, R5.reuse, R0.reuse, RZ ;  /* 0x0000000005047219 */ /* 0x0c0fe400000006ff */
[----:B------:R-:W-:Y:S02]  /*0110*/  SHF.L.U64.HI R0, R5, R0, 0xffffffff ;  /* 0xffffffff05007419 */ /* 0x000fe40000010200 */
[----:B------:R-:W-:Y:S02]  /*0120*/  LOP3.LUT R4, RZ, R4, RZ, 0x33, !PT ;  /* 0x00000004ff047212 */ /* 0x000fe400078e33ff */
[----:B------:R-:W-:Y:S01]  /*0130*/  LOP3.LUT R5, RZ, R0, RZ, 0x33, !PT ;  /* 0x00000000ff057212 */ /* 0x000fe200078e33ff */
[----:B0-----:R-:W-:-:S05]  /*0140*/  IMAD.WIDE R2, R7, 0x8, R2 ;  /* 0x0000000807027825 */ /* 0x001fca00078e0202 */
[----:B------:R-:W-:Y:S01]  /*0150*/  STG.E.64 desc[UR4][R2.64], R4 ;  /* 0x0000000402007986 */ /* 0x000fe2000c101b04 */
[----:B------:R-:W-:Y:S05]  /*0160*/  EXIT ;  /* 0x000000000000794d */ /* 0x000fea0003800000 */
.L_x_145:
[----:B------:R-:W0:Y:S02]  /*0170*/  LDC.64 R2, c[0x0][0x388] ;  /* 0x0000e200ff027b82 */ /* 0x000e240000000a00 */
[----:B0-----:R-:W-:-:S05]  /*0180*/  IMAD.WIDE R2, R7, 0x8, R2 ;  /* 0x0000000807027825 */ /* 0x001fca00078e0202 */
[----:B------:R-:W-:Y:S01]  /*0190*/  STG.E.64 desc[UR4][R2.64], RZ ;  /* 0x000000ff02007986 */ /* 0x000fe2000c101b04 */
[----:B------:R-:W-:Y:S05]  /*01a0*/  EXIT ;  /* 0x000000000000794d */ /* 0x000fea0003800000 */
.L_x_146:
        /* <DEDUP_REMOVED lines=13> */
.L_x_173:


//--------------------- .text.is_fermat_prime_kernel --------------------------
	.section	.text.is_fermat_prime_kernel,"ax",@progbits
	.align	128
        .global         is_fermat_prime_kernel
        .type           is_fermat_prime_kernel,@function
        .size           is_fermat_prime_kernel,(.L_x_174 - is_fermat_prime_kernel)
        .other          is_fermat_prime_kernel,@"STO_CUDA_ENTRY STV_DEFAULT"
is_fermat_prime_kernel:
.text.is_fermat_prime_kernel:
        /* <DEDUP_REMOVED lines=9> */
[----:B------:R-:W1:Y:S07]  /*0090*/  LDCU.64 UR4, c[0x0][0x358] ;  /* 0x00006b00ff0477ac */ /* 0x000e6e0008000a00 */
[----:B------:R-:W2:Y:S01]  /*00a0*/  LDC.64 R4, c[0x0][0x388] ;  /* 0x0000e200ff047b82 */ /* 0x000ea20000000a00 */
[----:B0-----:R-:W-:-:S06]  /*00b0*/  IMAD.WIDE R2, R7, 0x4, R2 ;  /* 0x0000000407027825 */ /* 0x001fcc00078e0202 */
[----:B-1----:R-:W3:Y:S01]  /*00c0*/  LDG.E R2, desc[UR4][R2.64] ;  /* 0x0000000402027981 */ /* 0x002ee2000c1e1900 */
[----:B--2---:R-:W-:Y:S01]  /*00d0*/  IMAD.WIDE R4, R7, 0x4, R4 ;  /* 0x0000000407047825 */ /* 0x004fe200078e0204 */
[----:B---3--:R-:W-:-:S04]  /*00e0*/  ISETP.GE.AND P0, PT, R2, 0x5, PT ;  /* 0x000000050200780c */ /* 0x008fc80003f06270 */
[----:B------:R-:W-:-:S05]  /*00f0*/  SEL R7, RZ, 0x1, P0 ;  /* 0x00000001ff077807 */ /* 0x000fca0000000000 */
[----:B------:R-:W-:Y:S01]  /*0100*/  STG.E desc[UR4][R4.64], R7 ;  /* 0x0000000704007986 */ /* 0x000fe2000c101904 */
[----:B------:R-:W-:Y:S05]  /*0110*/  EXIT ;  /* 0x000000000000794d */ /* 0x000fea0003800000 */
.L_x_147:
        /* <DEDUP_REMOVED lines=14> */
.L_x_174:


//--------------------- .text.fermat_numbers_kernel --------------------------
	.section	.text.fermat_numbers_kernel,"ax",@progbits
	.align	128
        .global         fermat_numbers_kernel
        .type           fermat_numbers_kernel,@function
        .size           fermat_numbers_kernel,(.L_x_175 - fermat_numbers_kernel)
        .other          fermat_numbers_kernel,@"STO_CUDA_ENTRY STV_DEFAULT"
fermat_numbers_kernel:
.text.fermat_numbers_kernel:
        /* <DEDUP_REMOVED lines=15> */
[----:B------:R-:W-:-:S05]  /*00f0*/  IMAD.MOV.U32 R5, RZ, RZ, 0x1 ;  /* 0x00000001ff057424 */ /* 0x000fca00078e00ff */
[----:B------:R-:W-:-:S04]  /*0100*/  SHF.L.U32 R0, R5, R0, RZ ;  /* 0x0000000005007219 */ /* 0x000fc800000006ff */
[CC--:B------:R-:W-:Y:S02]  /*0110*/  SHF.L.U32 R4, R5.reuse, R0.reuse, RZ ;  /* 0x0000000005047219 */ /* 0x0c0fe400000006ff */
[----:B------:R-:W-:Y:S02]  /*0120*/  SHF.L.U64.HI R0, R5, R0, RZ ;  /* 0x0000000005007219 */ /* 0x000fe400000102ff */
[----:B------:R-:W-:-:S05]  /*0130*/  IADD3 R4, P0, PT, R4, 0x1, RZ ;  /* 0x0000000104047810 */ /* 0x000fca0007f1e0ff */
[----:B------:R-:W-:Y:S02]  /*0140*/  IMAD.X R5, RZ, RZ, R0, P0 ;  /* 0x000000ffff057224 */ /* 0x000fe400000e0600 */
[----:B0-----:R-:W-:-:S05]  /*0150*/  IMAD.WIDE R2, R7, 0x8, R2 ;  /* 0x0000000807027825 */ /* 0x001fca00078e0202 */
[----:B------:R-:W-:Y:S01]  /*0160*/  STG.E.64 desc[UR4][R2.64], R4 ;  /* 0x0000000402007986 */ /* 0x000fe2000c101b04 */
[----:B------:R-:W-:Y:S05]  /*0170*/  EXIT ;  /* 0x000000000000794d */ /* 0x000fea0003800000 */
.L_x_148:
[----:B------:R-:W0:Y:S02]  /*0180*/  LDC.64 R2, c[0x0][0x388] ;  /* 0x0000e200ff027b82 */ /* 0x000e240000000a00 */
[----:B0-----:R-:W-:-:S05]  /*0190*/  IMAD.WIDE R2, R7, 0x8, R2 ;  /* 0x0000000807027825 */ /* 0x001fca00078e0202 */
[----:B------:R-:W-:Y:S01]  /*01a0*/  STG.E.64 desc[UR4][R2.64], RZ ;  /* 0x000000ff02007986 */ /* 0x000fe2000c101b04 */
[----:B------:R-:W-:Y:S05]  /*01b0*/  EXIT ;  /* 0x000000000000794d */ /* 0x000fea0003800000 */
.L_x_149:
        /* <DEDUP_REMOVED lines=12> */
.L_x_175:


//--------------------- .nv.shared.reserved.0     --------------------------
	.section	.nv.shared.reserved.0,"aw",@nobits
	.weak		__nv_reservedSMEM_offset_0_alias
	.size		__nv_reservedSMEM_offset_0_alias, 0, 64
	.other		__nv_reservedSMEM_offset_0_alias,@"STO_CUDA_RESERVED_SHARED STV_DEFAULT"
__nv_reservedSMEM_offset_0_alias:
	.zero		0
	.zero		64


//--------------------- .nv.constant0.apply_suppression_kernel --------------------------
	.section	.nv.constant0.apply_suppression_kernel,"a",@progbits
	.sectionflags	@""
	.align	4
.nv.constant0.apply_suppression_kernel:
	.zero		920


//--------------------- .nv.constant0.apply_hierarchy_correction_kernel --------------------------
	.section	.nv.constant0.apply_hierarchy_correction_kernel,"a",@progbits
	.sectionflags	@""
	.align	4
.nv.constant0.apply_hierarchy_correction_kernel:
	.zero		928


//--------------------- .nv.constant0.fibonacci_lucas_kernel --------------------------
	.section	.nv.constant0.fibonacci_lucas_kernel,"a",@progbits
	.sectionflags	@""
	.align	4
.nv.constant0.fibonacci_lucas_kernel:
	.zero		924


//--------------------- .nv.constant0.lucas_extended_kernel --------------------------
	.section	.nv.constant0.lucas_extended_kernel,"a",@progbits
	.sectionflags	@""
	.align	4
.nv.constant0.lucas_extended_kernel:
	.zero		948


//--------------------- .nv.constant0.lucas_boost_kernel --------------------------
	.section	.nv.constant0.lucas_boost_kernel,"a",@progbits
	.sectionflags	@""
	.align	4
.nv.constant0.lucas_boost_kernel:
	.zero		932


//--------------------- .nv.constant0.shadow_phase_kernel --------------------------
	.section	.nv.constant0.shadow_phase_kernel,"a",@progbits
	.sectionflags	@""
	.align	4
.nv.constant0.shadow_phase_kernel:
	.zero		916


//--------------------- .nv.constant0.lucas_numbers_kernel --------------------------
	.section	.nv.constant0.lucas_numbers_kernel,"a",@progbits
	.sectionflags	@""
	.align	4
.nv.constant0.lucas_numbers_kernel:
	.zero		916


//--------------------- .nv.constant0.lucas_lehmer_kernel --------------------------
	.section	.nv.constant0.lucas_lehmer_kernel,"a",@progbits
	.sectionflags	@""
	.align	4
.nv.constant0.lucas_lehmer_kernel:
	.zero		916


//--------------------- .nv.constant0.mersenne_numbers_kernel --------------------------
	.section	.nv.constant0.mersenne_numbers_kernel,"a",@progbits
	.sectionflags	@""
	.align	4
.nv.constant0.mersenne_numbers_kernel:
	.zero		916


//--------------------- .nv.constant0.is_fermat_prime_kernel --------------------------
	.section	.nv.constant0.is_fermat_prime_kernel,"a",@progbits
	.sectionflags	@""
	.align	4
.nv.constant0.is_fermat_prime_kernel:
	.zero		916


//--------------------- .nv.constant0.fermat_numbers_kernel --------------------------
	.section	.nv.constant0.fermat_numbers_kernel,"a",@progbits
	.sectionflags	@""
	.align	4
.nv.constant0.fermat_numbers_kernel:
	.zero		916


//--------------------- SYMBOLS --------------------------

	.type		.nv.reservedSmem.offset0,@object
	.size		.nv.reservedSmem.offset0,0x4
